	.target	sm_90a

	.elftype	@"ET_EXEC"


//--------------------- .note.nv.tkinfo           --------------------------
	.section	.note.nv.tkinfo,"",@"SHT_NOTE"
	.sectionflags	@"SHF_NOTE_NV_TKINFO"
	.tkinfo
        /*0018*/ 	.word	0x00000002
        /*0030*/ 	.string	""
        /*0030*/ 	.string	"ptxas"
        /*0030*/ 	.string	"Cuda compilation tools, release 13.0, V13.0.88"
        /*0030*/ 	.string	"Build cuda_13.0.r13.0/compiler.36424714_0"
        /*0030*/ 	.string	"-arch sm_90a -m 64 "



//--------------------- .note.nv.cuinfo           --------------------------
	.section	.note.nv.cuinfo,"",@"SHT_NOTE"
	.sectionflags	@"SHF_NOTE_NV_CUINFO"
        /*0018*/ 	.short	0x0002
        /*001a*/ 	.short	0x005a
        /*001c*/ 	.short	0x0082
	.zero		2


//--------------------- .nv.info                  --------------------------
	.section	.nv.info,"",@"SHT_CUDA_INFO"
	.align	4


	//----- nvinfo : EIATTR_REGCOUNT
	.align		4
        /*0000*/ 	.byte	0x04, 0x2f
        /*0002*/ 	.short	(.L_1 - .L_0)
	.align		4
.L_0:
        /*0004*/ 	.word	index@(_ZN17fastertransformer14add_bias_sliceI6__halfEEvPKT_PS2_S4_iiib)
        /*0008*/ 	.word	0x0000001d


	//----- nvinfo : EIATTR_FRAME_SIZE
	.align		4
.L_1:
        /*000c*/ 	.byte	0x04, 0x11
        /*000e*/ 	.short	(.L_3 - .L_2)
	.align		4
.L_2:
        /*0010*/ 	.word	index@(_ZN17fastertransformer14add_bias_sliceI6__halfEEvPKT_PS2_S4_iiib)
        /*0014*/ 	.word	0x00000000


	//----- nvinfo : EIATTR_REGCOUNT
	.align		4
.L_3:
        /*0018*/ 	.byte	0x04, 0x2f
        /*001a*/ 	.short	(.L_5 - .L_4)
	.align		4
.L_4:
        /*001c*/ 	.word	index@(_ZN17fastertransformer37add_bias_concat_clstoken_add_posembedI6__halfEEvPKT_PS2_S4_S4_S4_iiib)
        /*0020*/ 	.word	0x0000001a


	//----- nvinfo : EIATTR_FRAME_SIZE
	.align		4
.L_5:
        /*0024*/ 	.byte	0x04, 0x11
        /*0026*/ 	.short	(.L_7 - .L_6)
	.align		4
.L_6:
        /*0028*/ 	.word	index@(_ZN17fastertransformer37add_bias_concat_clstoken_add_posembedI6__halfEEvPKT_PS2_S4_S4_S4_iiib)
        /*002c*/ 	.word	0x00000000


	//----- nvinfo : EIATTR_REGCOUNT
	.align		4
.L_7:
        /*0030*/ 	.byte	0x04, 0x2f
        /*0032*/ 	.short	(.L_9 - .L_8)
	.align		4
.L_8:
        /*0034*/ 	.word	index@(_ZN17fastertransformer10slice_copyI6__halfEEvPKT_PS2_iiii)
        /*0038*/ 	.word	0x0000000c


	//----- nvinfo : EIATTR_FRAME_SIZE
	.align		4
.L_9:
        /*003c*/ 	.byte	0x04, 0x11
        /*003e*/ 	.short	(.L_11 - .L_10)
	.align		4
.L_10:
        /*0040*/ 	.word	index@(_ZN17fastertransformer10slice_copyI6__halfEEvPKT_PS2_iiii)
        /*0044*/ 	.word	0x00000000


	//----- nvinfo : EIATTR_REGCOUNT
	.align		4
.L_11:
        /*0048*/ 	.byte	0x04, 0x2f
        /*004a*/ 	.short	(.L_13 - .L_12)
	.align		4
.L_12:
        /*004c*/ 	.word	index@(_ZN17fastertransformer21add_bias_add_posembedI6__halfEEvPT_PKS2_S5_iii)
        /*0050*/ 	.word	0x00000018


	//----- nvinfo : EIATTR_FRAME_SIZE
	.align		4
.L_13:
        /*0054*/ 	.byte	0x04, 0x11
        /*0056*/ 	.short	(.L_15 - .L_14)
	.align		4
.L_14:
        /*0058*/ 	.word	index@(_ZN17fastertransformer21add_bias_add_posembedI6__halfEEvPT_PKS2_S5_iii)
        /*005c*/ 	.word	0x00000000


	//----- nvinfo : EIATTR_REGCOUNT
	.align		4
.L_15:
        /*0060*/ 	.byte	0x04, 0x2f
        /*0062*/ 	.short	(.L_17 - .L_16)
	.align		4
.L_16:
        /*0064*/ 	.word	index@(_ZN17fastertransformer37add_bias_concat_clstoken_add_posembedIfEEvPKT_PS1_S3_S3_S3_iiib)
        /*0068*/ 	.word	0x0000001a


	//----- nvinfo : EIATTR_FRAME_SIZE
	.align		4
.L_17:
        /*006c*/ 	.byte	0x04, 0x11
        /*006e*/ 	.short	(.L_19 - .L_18)
	.align		4
.L_18:
        /*0070*/ 	.word	index@(_ZN17fastertransformer37add_bias_concat_clstoken_add_posembedIfEEvPKT_PS1_S3_S3_S3_iiib)
        /*0074*/ 	.word	0x00000000


	//----- nvinfo : EIATTR_REGCOUNT
	.align		4
.L_19:
        /*0078*/ 	.byte	0x04, 0x2f
        /*007a*/ 	.short	(.L_21 - .L_20)
	.align		4
.L_20:
        /*007c*/ 	.word	index@(_ZN17fastertransformer10slice_copyIfEEvPKT_PS1_iiii)
        /*0080*/ 	.word	0x0000000c


	//----- nvinfo : EIATTR_FRAME_SIZE
	.align		4
.L_21:
        /*0084*/ 	.byte	0x04, 0x11
        /*0086*/ 	.short	(.L_23 - .L_22)
	.align		4
.L_22:
        /*0088*/ 	.word	index@(_ZN17fastertransformer10slice_copyIfEEvPKT_PS1_iiii)
        /*008c*/ 	.word	0x00000000


	//----- nvinfo : EIATTR_REGCOUNT
	.align		4
.L_23:
        /*0090*/ 	.byte	0x04, 0x2f
        /*0092*/ 	.short	(.L_25 - .L_24)
	.align		4
.L_24:
        /*0094*/ 	.word	index@(_ZN17fastertransformer21add_bias_add_posembedIfEEvPT_PKS1_S4_iii)
        /*0098*/ 	.word	0x00000018


	//----- nvinfo : EIATTR_FRAME_SIZE
	.align		4
.L_25:
        /*009c*/ 	.byte	0x04, 0x11
        /*009e*/ 	.short	(.L_27 - .L_26)
	.align		4
.L_26:
        /*00a0*/ 	.word	index@(_ZN17fastertransformer21add_bias_add_posembedIfEEvPT_PKS1_S4_iii)
        /*00a4*/ 	.word	0x00000000


	//----- nvinfo : EIATTR_MIN_STACK_SIZE
	.align		4
.L_27:
        /*00a8*/ 	.byte	0x04, 0x12
        /*00aa*/ 	.short	(.L_29 - .L_28)
	.align		4
.L_28:
        /*00ac*/ 	.word	index@(_ZN17fastertransformer21add_bias_add_posembedIfEEvPT_PKS1_S4_iii)
        /*00b0*/ 	.word	0x00000000


	//----- nvinfo : EIATTR_MIN_STACK_SIZE
	.align		4
.L_29:
        /*00b4*/ 	.byte	0x04, 0x12
        /*00b6*/ 	.short	(.L_31 - .L_30)
	.align		4
.L_30:
        /*00b8*/ 	.word	index@(_ZN17fastertransformer10slice_copyIfEEvPKT_PS1_iiii)
        /*00bc*/ 	.word	0x00000000


	//----- nvinfo : EIATTR_MIN_STACK_SIZE
	.align		4
.L_31:
        /*00c0*/ 	.byte	0x04, 0x12
        /*00c2*/ 	.short	(.L_33 - .L_32)
	.align		4
.L_32:
        /*00c4*/ 	.word	index@(_ZN17fastertransformer37add_bias_concat_clstoken_add_posembedIfEEvPKT_PS1_S3_S3_S3_iiib)
        /*00c8*/ 	.word	0x00000000


	//----- nvinfo : EIATTR_MIN_STACK_SIZE
	.align		4
.L_33:
        /*00cc*/ 	.byte	0x04, 0x12
        /*00ce*/ 	.short	(.L_35 - .L_34)
	.align		4
.L_34:
        /*00d0*/ 	.word	index@(_ZN17fastertransformer21add_bias_add_posembedI6__halfEEvPT_PKS2_S5_iii)
        /*00d4*/ 	.word	0x00000000


	//----- nvinfo : EIATTR_MIN_STACK_SIZE
	.align		4
.L_35:
        /*00d8*/ 	.byte	0x04, 0x12
        /*00da*/ 	.short	(.L_37 - .L_36)
	.align		4
.L_36:
        /*00dc*/ 	.word	index@(_ZN17fastertransformer10slice_copyI6__halfEEvPKT_PS2_iiii)
        /*00e0*/ 	.word	0x00000000


	//----- nvinfo : EIATTR_MIN_STACK_SIZE
	.align		4
.L_37:
        /*00e4*/ 	.byte	0x04, 0x12
        /*00e6*/ 	.short	(.L_39 - .L_38)
	.align		4
.L_38:
        /*00e8*/ 	.word	index@(_ZN17fastertransformer37add_bias_concat_clstoken_add_posembedI6__halfEEvPKT_PS2_S4_S4_S4_iiib)
        /*00ec*/ 	.word	0x00000000


	//----- nvinfo : EIATTR_MIN_STACK_SIZE
	.align		4
.L_39:
        /*00f0*/ 	.byte	0x04, 0x12
        /*00f2*/ 	.short	(.L_41 - .L_40)
	.align		4
.L_40:
        /*00f4*/ 	.word	index@(_ZN17fastertransformer14add_bias_sliceI6__halfEEvPKT_PS2_S4_iiib)
        /*00f8*/ 	.word	0x00000000
.L_41:


//--------------------- .nv.compat                --------------------------
	.section	.nv.compat,"",@"SHT_CUDA_COMPAT_INFO"
	.align	4
        /*0000*/ 	.byte	0x02, 0x09, 0x01, 0x00, 0x02, 0x02, 0x01, 0x00, 0x02, 0x05, 0x05, 0x00, 0x03, 0x07, 0x01, 0x01
        /*0010*/ 	.byte	0x02, 0x03, 0x00, 0x00, 0x02, 0x06, 0x01, 0x00, 0x04, 0x0b, 0x08, 0x00, 0x00, 0x00, 0x00, 0x00
        /*0020*/ 	.byte	0x00, 0x00, 0x00, 0x00


//--------------------- .nv.info._ZN17fastertransformer21add_bias_add_posembedIfEEvPT_PKS1_S4_iii --------------------------
	.section	.nv.info._ZN17fastertransformer21add_bias_add_posembedIfEEvPT_PKS1_S4_iii,"",@"SHT_CUDA_INFO"
	.sectionflags	@""
	.align	4


	//----- nvinfo : EIATTR_CUDA_API_VERSION
	.align		4
        /*0000*/ 	.byte	0x04, 0x37
        /*0002*/ 	.short	(.L_43 - .L_42)
.L_42:
        /*0004*/ 	.word	0x00000082


	//----- nvinfo : EIATTR_KPARAM_INFO
	.align		4
.L_43:
        /*0008*/ 	.byte	0x04, 0x17
        /*000a*/ 	.short	(.L_45 - .L_44)
.L_44:
        /*000c*/ 	.word	0x00000000
        /*0010*/ 	.short	0x0005
        /*0012*/ 	.short	0x0020
        /*0014*/ 	.byte	0x00, 0xf0, 0x11, 0x00


	//----- nvinfo : EIATTR_KPARAM_INFO
	.align		4
.L_45:
        /*0018*/ 	.byte	0x04, 0x17
        /*001a*/ 	.short	(.L_47 - .L_46)
.L_46:
        /*001c*/ 	.word	0x00000000
        /*0020*/ 	.short	0x0004
        /*0022*/ 	.short	0x001c
        /*0024*/ 	.byte	0x00, 0xf0, 0x11, 0x00


	//----- nvinfo : EIATTR_KPARAM_INFO
	.align		4
.L_47:
        /*0028*/ 	.byte	0x04, 0x17
        /*002a*/ 	.short	(.L_49 - .L_48)
.L_48:
        /*002c*/ 	.word	0x00000000
        /*0030*/ 	.short	0x0003
        /*0032*/ 	.short	0x0018
        /*0034*/ 	.byte	0x00, 0xf0, 0x11, 0x00


	//----- nvinfo : EIATTR_KPARAM_INFO
	.align		4
.L_49:
        /*0038*/ 	.byte	0x04, 0x17
        /*003a*/ 	.short	(.L_51 - .L_50)
.L_50:
        /*003c*/ 	.word	0x00000000
        /*0040*/ 	.short	0x0002
        /*0042*/ 	.short	0x0010
        /*0044*/ 	.byte	0x00, 0xf0, 0x21, 0x00


	//----- nvinfo : EIATTR_KPARAM_INFO
	.align		4
.L_51:
        /*0048*/ 	.byte	0x04, 0x17
        /*004a*/ 	.short	(.L_53 - .L_52)
.L_52:
        /*004c*/ 	.word	0x00000000
        /*0050*/ 	.short	0x0001
        /*0052*/ 	.short	0x0008
        /*0054*/ 	.byte	0x00, 0xf0, 0x21, 0x00


	//----- nvinfo : EIATTR_KPARAM_INFO
	.align		4
.L_53:
        /*0058*/ 	.byte	0x04, 0x17
        /*005a*/ 	.short	(.L_55 - .L_54)
.L_54:
        /*005c*/ 	.word	0x00000000
        /*0060*/ 	.short	0x0000
        /*0062*/ 	.short	0x0000
        /*0064*/ 	.byte	0x00, 0xf0, 0x21, 0x00


	//----- nvinfo : EIATTR_SPARSE_MMA_MASK
	.align		4
.L_55:
        /*0068*/ 	.byte	0x03, 0x50
        /*006a*/ 	.short	0x0000


	//----- nvinfo : EIATTR_MAXREG_COUNT
	.align		4
        /*006c*/ 	.byte	0x03, 0x1b
        /*006e*/ 	.short	0x00ff


	//----- nvinfo : EIATTR_MERCURY_ISA_VERSION
	.align		4
        /*0070*/ 	.byte	0x03, 0x5f
        /*0072*/ 	.short	0x0101


	//----- nvinfo : EIATTR_EXIT_INSTR_OFFSETS
	.align		4
        /*0074*/ 	.byte	0x04, 0x1c
        /*0076*/ 	.short	(.L_57 - .L_56)


	//   ....[0]....
.L_56:
        /*0078*/ 	.word	0x00000080


	//   ....[1]....
        /*007c*/ 	.word	0x00000490


	//----- nvinfo : EIATTR_CRS_STACK_SIZE
	.align		4
.L_57:
        /*0080*/ 	.byte	0x04, 0x1e
        /*0082*/ 	.short	(.L_59 - .L_58)
.L_58:
        /*0084*/ 	.word	0x00000000


	//----- nvinfo : EIATTR_CBANK_PARAM_SIZE
	.align		4
.L_59:
        /*0088*/ 	.byte	0x03, 0x19
        /*008a*/ 	.short	0x0024


	//----- nvinfo : EIATTR_PARAM_CBANK
	.align		4
        /*008c*/ 	.byte	0x04, 0x0a
        /*008e*/ 	.short	(.L_61 - .L_60)
	.align		4
.L_60:
        /*0090*/ 	.word	index@(.nv.constant0._ZN17fastertransformer21add_bias_add_posembedIfEEvPT_PKS1_S4_iii)
        /*0094*/ 	.short	0x0210
        /*0096*/ 	.short	0x0024


	//----- nvinfo : EIATTR_SW_WAR
	.align		4
.L_61:
        /*0098*/ 	.byte	0x04, 0x36
        /*009a*/ 	.short	(.L_63 - .L_62)
.L_62:
        /*009c*/ 	.word	0x00000008
.L_63:


//--------------------- .nv.info._ZN17fastertransformer10slice_copyIfEEvPKT_PS1_iiii --------------------------
	.section	.nv.info._ZN17fastertransformer10slice_copyIfEEvPKT_PS1_iiii,"",@"SHT_CUDA_INFO"
	.sectionflags	@""
	.align	4


	//----- nvinfo : EIATTR_CUDA_API_VERSION
	.align		4
        /*0000*/ 	.byte	0x04, 0x37
        /*0002*/ 	.short	(.L_65 - .L_64)
.L_64:
        /*0004*/ 	.word	0x00000082


	//----- nvinfo : EIATTR_KPARAM_INFO
	.align		4
.L_65:
        /*0008*/ 	.byte	0x04, 0x17
        /*000a*/ 	.short	(.L_67 - .L_66)
.L_66:
        /*000c*/ 	.word	0x00000000
        /*0010*/ 	.short	0x0005
        /*0012*/ 	.short	0x001c
        /*0014*/ 	.byte	0x00, 0xf0, 0x11, 0x00


	//----- nvinfo : EIATTR_KPARAM_INFO
	.align		4
.L_67:
        /*0018*/ 	.byte	0x04, 0x17
        /*001a*/ 	.short	(.L_69 - .L_68)
.L_68:
        /*001c*/ 	.word	0x00000000
        /*0020*/ 	.short	0x0004
        /*0022*/ 	.short	0x0018
        /*0024*/ 	.byte	0x00, 0xf0, 0x11, 0x00


	//----- nvinfo : EIATTR_KPARAM_INFO
	.align		4
.L_69:
        /*0028*/ 	.byte	0x04, 0x17
        /*002a*/ 	.short	(.L_71 - .L_70)
.L_70:
        /*002c*/ 	.word	0x00000000
        /*0030*/ 	.short	0x0003
        /*0032*/ 	.short	0x0014
        /*0034*/ 	.byte	0x00, 0xf0, 0x11, 0x00


	//----- nvinfo : EIATTR_KPARAM_INFO
	.align		4
.L_71:
        /*0038*/ 	.byte	0x04, 0x17
        /*003a*/ 	.short	(.L_73 - .L_72)
.L_72:
        /*003c*/ 	.word	0x00000000
        /*0040*/ 	.short	0x0002
        /*0042*/ 	.short	0x0010
        /*0044*/ 	.byte	0x00, 0xf0, 0x11, 0x00


	//----- nvinfo : EIATTR_KPARAM_INFO
	.align		4
.L_73:
        /*0048*/ 	.byte	0x04, 0x17
        /*004a*/ 	.short	(.L_75 - .L_74)
.L_74:
        /*004c*/ 	.word	0x00000000
        /*0050*/ 	.short	0x0001
        /*0052*/ 	.short	0x0008
        /*0054*/ 	.byte	0x00, 0xf0, 0x21, 0x00


	//----- nvinfo : EIATTR_KPARAM_INFO
	.align		4
.L_75:
        /*0058*/ 	.byte	0x04, 0x17
        /*005a*/ 	.short	(.L_77 - .L_76)
.L_76:
        /*005c*/ 	.word	0x00000000
        /*0060*/ 	.short	0x0000
        /*0062*/ 	.short	0x0000
        /*0064*/ 	.byte	0x00, 0xf0, 0x21, 0x00


	//----- nvinfo : EIATTR_SPARSE_MMA_MASK
	.align		4
.L_77:
        /*0068*/ 	.byte	0x03, 0x50
        /*006a*/ 	.short	0x0000


	//----- nvinfo : EIATTR_MAXREG_COUNT
	.align		4
        /*006c*/ 	.byte	0x03, 0x1b
        /*006e*/ 	.short	0x00ff


	//----- nvinfo : EIATTR_MERCURY_ISA_VERSION
	.align		4
        /*0070*/ 	.byte	0x03, 0x5f
        /*0072*/ 	.short	0x0101


	//----- nvinfo : EIATTR_EXIT_INSTR_OFFSETS
	.align		4
        /*0074*/ 	.byte	0x04, 0x1c
        /*0076*/ 	.short	(.L_79 - .L_78)


	//   ....[0]....
.L_78:
        /*0078*/ 	.word	0x00000080


	//   ....[1]....
        /*007c*/ 	.word	0x000002d0


	//----- nvinfo : EIATTR_CBANK_PARAM_SIZE
	.align		4
.L_79:
        /*0080*/ 	.byte	0x03, 0x19
        /*0082*/ 	.short	0x0020


	//----- nvinfo : EIATTR_PARAM_CBANK
	.align		4
        /*0084*/ 	.byte	0x04, 0x0a
        /*0086*/ 	.short	(.L_81 - .L_80)
	.align		4
.L_80:
        /*0088*/ 	.word	index@(.nv.constant0._ZN17fastertransformer10slice_copyIfEEvPKT_PS1_iiii)
        /*008c*/ 	.short	0x0210
        /*008e*/ 	.short	0x0020


	//----- nvinfo : EIATTR_SW_WAR
	.align		4
.L_81:
        /*0090*/ 	.byte	0x04, 0x36
        /*0092*/ 	.short	(.L_83 - .L_82)
.L_82:
        /*0094*/ 	.word	0x00000008
.L_83:


//--------------------- .nv.info._ZN17fastertransformer37add_bias_concat_clstoken_add_posembedIfEEvPKT_PS1_S3_S3_S3_iiib --------------------------
	.section	.nv.info._ZN17fastertransformer37add_bias_concat_clstoken_add_posembedIfEEvPKT_PS1_S3_S3_S3_iiib,"",@"SHT_CUDA_INFO"
	.sectionflags	@""
	.align	4


	//----- nvinfo : EIATTR_CUDA_API_VERSION
	.align		4
        /*0000*/ 	.byte	0x04, 0x37
        /*0002*/ 	.short	(.L_85 - .L_84)
.L_84:
        /*0004*/ 	.word	0x00000082


	//----- nvinfo : EIATTR_KPARAM_INFO
	.align		4
.L_85:
        /*0008*/ 	.byte	0x04, 0x17
        /*000a*/ 	.short	(.L_87 - .L_86)
.L_86:
        /*000c*/ 	.word	0x00000000
        /*0010*/ 	.short	0x0008
        /*0012*/ 	.short	0x0034
        /*0014*/ 	.byte	0x00, 0xf0, 0x05, 0x00


	//----- nvinfo : EIATTR_KPARAM_INFO
	.align		4
.L_87:
        /*0018*/ 	.byte	0x04, 0x17
        /*001a*/ 	.short	(.L_89 - .L_88)
.L_88:
        /*001c*/ 	.word	0x00000000
        /*0020*/ 	.short	0x0007
        /*0022*/ 	.short	0x0030
        /*0024*/ 	.byte	0x00, 0xf0, 0x11, 0x00


	//----- nvinfo : EIATTR_KPARAM_INFO
	.align		4
.L_89:
        /*0028*/ 	.byte	0x04, 0x17
        /*002a*/ 	.short	(.L_91 - .L_90)
.L_90:
        /*002c*/ 	.word	0x00000000
        /*0030*/ 	.short	0x0006
        /*0032*/ 	.short	0x002c
        /*0034*/ 	.byte	0x00, 0xf0, 0x11, 0x00


	//----- nvinfo : EIATTR_KPARAM_INFO
	.align		4
.L_91:
        /*0038*/ 	.byte	0x04, 0x17
        /*003a*/ 	.short	(.L_93 - .L_92)
.L_92:
        /*003c*/ 	.word	0x00000000
        /*0040*/ 	.short	0x0005
        /*0042*/ 	.short	0x0028
        /*0044*/ 	.byte	0x00, 0xf0, 0x11, 0x00


	//----- nvinfo : EIATTR_KPARAM_INFO
	.align		4
.L_93:
        /*0048*/ 	.byte	0x04, 0x17
        /*004a*/ 	.short	(.L_95 - .L_94)
.L_94:
        /*004c*/ 	.word	0x00000000
        /*0050*/ 	.short	0x0004
        /*0052*/ 	.short	0x0020
        /*0054*/ 	.byte	0x00, 0xf0, 0x21, 0x00


	//----- nvinfo : EIATTR_KPARAM_INFO
	.align		4
.L_95:
        /*0058*/ 	.byte	0x04, 0x17
        /*005a*/ 	.short	(.L_97 - .L_96)
.L_96:
        /*005c*/ 	.word	0x00000000
        /*0060*/ 	.short	0x0003
        /*0062*/ 	.short	0x0018
        /*0064*/ 	.byte	0x00, 0xf0, 0x21, 0x00


	//----- nvinfo : EIATTR_KPARAM_INFO
	.align		4
.L_97:
        /*0068*/ 	.byte	0x04, 0x17
        /*006a*/ 	.short	(.L_99 - .L_98)
.L_98:
        /*006c*/ 	.word	0x00000000
        /*0070*/ 	.short	0x0002
        /*0072*/ 	.short	0x0010
        /*0074*/ 	.byte	0x00, 0xf0, 0x21, 0x00


	//----- nvinfo : EIATTR_KPARAM_INFO
	.align		4
.L_99:
        /*0078*/ 	.byte	0x04, 0x17
        /*007a*/ 	.short	(.L_101 - .L_100)
.L_100:
        /*007c*/ 	.word	0x00000000
        /*0080*/ 	.short	0x0001
        /*0082*/ 	.short	0x0008
        /*0084*/ 	.byte	0x00, 0xf0, 0x21, 0x00


	//----- nvinfo : EIATTR_KPARAM_INFO
	.align		4
.L_101:
        /*0088*/ 	.byte	0x04, 0x17
        /*008a*/ 	.short	(.L_103 - .L_102)
.L_102:
        /*008c*/ 	.word	0x00000000
        /*0090*/ 	.short	0x0000
        /*0092*/ 	.short	0x0000
        /*0094*/ 	.byte	0x00, 0xf0, 0x21, 0x00


	//----- nvinfo : EIATTR_SPARSE_MMA_MASK
	.align		4
.L_103:
        /*0098*/ 	.byte	0x03, 0x50
        /*009a*/ 	.short	0x0000


	//----- nvinfo : EIATTR_MAXREG_COUNT
	.align		4
        /*009c*/ 	.byte	0x03, 0x1b
        /*009e*/ 	.short	0x00ff


	//----- nvinfo : EIATTR_MERCURY_ISA_VERSION
	.align		4
        /*00a0*/ 	.byte	0x03, 0x5f
        /*00a2*/ 	.short	0x0101


	//----- nvinfo : EIATTR_EXIT_INSTR_OFFSETS
	.align		4
        /*00a4*/ 	.byte	0x04, 0x1c
        /*00a6*/ 	.short	(.L_105 - .L_104)


	//   ....[0]....
.L_104:
        /*00a8*/ 	.word	0x00000080


	//   ....[1]....
        /*00ac*/ 	.word	0x00000650


	//----- nvinfo : EIATTR_CRS_STACK_SIZE
	.align		4
.L_105:
        /*00b0*/ 	.byte	0x04, 0x1e
        /*00b2*/ 	.short	(.L_107 - .L_106)
.L_106:
        /*00b4*/ 	.word	0x00000000


	//----- nvinfo : EIATTR_CBANK_PARAM_SIZE
	.align		4
.L_107:
        /*00b8*/ 	.byte	0x03, 0x19
        /*00ba*/ 	.short	0x0035


	//----- nvinfo : EIATTR_PARAM_CBANK
	.align		4
        /*00bc*/ 	.byte	0x04, 0x0a
        /*00be*/ 	.short	(.L_109 - .L_108)
	.align		4
.L_108:
        /*00c0*/ 	.word	index@(.nv.constant0._ZN17fastertransformer37add_bias_concat_clstoken_add_posembedIfEEvPKT_PS1_S3_S3_S3_iiib)
        /*00c4*/ 	.short	0x0210
        /*00c6*/ 	.short	0x0035


	//----- nvinfo : EIATTR_SW_WAR
	.align		4
.L_109:
        /*00c8*/ 	.byte	0x04, 0x36
        /*00ca*/ 	.short	(.L_111 - .L_110)
.L_110:
        /*00cc*/ 	.word	0x00000008
.L_111:


//--------------------- .nv.info._ZN17fastertransformer21add_bias_add_posembedI6__halfEEvPT_PKS2_S5_iii --------------------------
	.section	.nv.info._ZN17fastertransformer21add_bias_add_posembedI6__halfEEvPT_PKS2_S5_iii,"",@"SHT_CUDA_INFO"
	.sectionflags	@""
	.align	4


	//----- nvinfo : EIATTR_CUDA_API_VERSION
	.align		4
        /*0000*/ 	.byte	0x04, 0x37
        /*0002*/ 	.short	(.L_113 - .L_112)
.L_112:
        /*0004*/ 	.word	0x00000082


	//----- nvinfo : EIATTR_KPARAM_INFO
	.align		4
.L_113:
        /*0008*/ 	.byte	0x04, 0x17
        /*000a*/ 	.short	(.L_115 - .L_114)
.L_114:
        /*000c*/ 	.word	0x00000000
        /*0010*/ 	.short	0x0005
        /*0012*/ 	.short	0x0020
        /*0014*/ 	.byte	0x00, 0xf0, 0x11, 0x00


	//----- nvinfo : EIATTR_KPARAM_INFO
	.align		4
.L_115:
        /*0018*/ 	.byte	0x04, 0x17
        /*001a*/ 	.short	(.L_117 - .L_116)
.L_116:
        /*001c*/ 	.word	0x00000000
        /*0020*/ 	.short	0x0004
        /*0022*/ 	.short	0x001c
        /*0024*/ 	.byte	0x00, 0xf0, 0x11, 0x00


	//----- nvinfo : EIATTR_KPARAM_INFO
	.align		4
.L_117:
        /*0028*/ 	.byte	0x04, 0x17
        /*002a*/ 	.short	(.L_119 - .L_118)
.L_118:
        /*002c*/ 	.word	0x00000000
        /*0030*/ 	.short	0x0003
        /*0032*/ 	.short	0x0018
        /*0034*/ 	.byte	0x00, 0xf0, 0x11, 0x00


	//----- nvinfo : EIATTR_KPARAM_INFO
	.align		4
.L_119:
        /*0038*/ 	.byte	0x04, 0x17
        /*003a*/ 	.short	(.L_121 - .L_120)
.L_120:
        /*003c*/ 	.word	0x00000000
        /*0040*/ 	.short	0x0002
        /*0042*/ 	.short	0x0010
        /*0044*/ 	.byte	0x00, 0xf0, 0x21, 0x00


	//----- nvinfo : EIATTR_KPARAM_INFO
	.align		4
.L_121:
        /*0048*/ 	.byte	0x04, 0x17
        /*004a*/ 	.short	(.L_123 - .L_122)
.L_122:
        /*004c*/ 	.word	0x00000000
        /*0050*/ 	.short	0x0001
        /*0052*/ 	.short	0x0008
        /*0054*/ 	.byte	0x00, 0xf0, 0x21, 0x00


	//----- nvinfo : EIATTR_KPARAM_INFO
	.align		4
.L_123:
        /*0058*/ 	.byte	0x04, 0x17
        /*005a*/ 	.short	(.L_125 - .L_124)
.L_124:
        /*005c*/ 	.word	0x00000000
        /*0060*/ 	.short	0x0000
        /*0062*/ 	.short	0x0000
        /*0064*/ 	.byte	0x00, 0xf0, 0x21, 0x00


	//----- nvinfo : EIATTR_SPARSE_MMA_MASK
	.align		4
.L_125:
        /*0068*/ 	.byte	0x03, 0x50
        /*006a*/ 	.short	0x0000


	//----- nvinfo : EIATTR_MAXREG_COUNT
	.align		4
        /*006c*/ 	.byte	0x03, 0x1b
        /*006e*/ 	.short	0x00ff


	//----- nvinfo : EIATTR_MERCURY_ISA_VERSION
	.align		4
        /*0070*/ 	.byte	0x03, 0x5f
        /*0072*/ 	.short	0x0101


	//----- nvinfo : EIATTR_EXIT_INSTR_OFFSETS
	.align		4
        /*0074*/ 	.byte	0x04, 0x1c
        /*0076*/ 	.short	(.L_127 - .L_126)


	//   ....[0]....
.L_126:
        /*0078*/ 	.word	0x00000080


	//   ....[1]....
        /*007c*/ 	.word	0x00000490


	//----- nvinfo : EIATTR_CRS_STACK_SIZE
	.align		4
.L_127:
        /*0080*/ 	.byte	0x04, 0x1e
        /*0082*/ 	.short	(.L_129 - .L_128)
.L_128:
        /*0084*/ 	.word	0x00000000


	//----- nvinfo : EIATTR_CBANK_PARAM_SIZE
	.align		4
.L_129:
        /*0088*/ 	.byte	0x03, 0x19
        /*008a*/ 	.short	0x0024


	//----- nvinfo : EIATTR_PARAM_CBANK
	.align		4
        /*008c*/ 	.byte	0x04, 0x0a
        /*008e*/ 	.short	(.L_131 - .L_130)
	.align		4
.L_130:
        /*0090*/ 	.word	index@(.nv.constant0._ZN17fastertransformer21add_bias_add_posembedI6__halfEEvPT_PKS2_S5_iii)
        /*0094*/ 	.short	0x0210
        /*0096*/ 	.short	0x0024


	//----- nvinfo : EIATTR_SW_WAR
	.align		4
.L_131:
        /*0098*/ 	.byte	0x04, 0x36
        /*009a*/ 	.short	(.L_133 - .L_132)
.L_132:
        /*009c*/ 	.word	0x00000008
.L_133:


//--------------------- .nv.info._ZN17fastertransformer10slice_copyI6__halfEEvPKT_PS2_iiii --------------------------
	.section	.nv.info._ZN17fastertransformer10slice_copyI6__halfEEvPKT_PS2_iiii,"",@"SHT_CUDA_INFO"
	.sectionflags	@""
	.align	4


	//----- nvinfo : EIATTR_CUDA_API_VERSION
	.align		4
        /*0000*/ 	.byte	0x04, 0x37
        /*0002*/ 	.short	(.L_135 - .L_134)
.L_134:
        /*0004*/ 	.word	0x00000082


	//----- nvinfo : EIATTR_KPARAM_INFO
	.align		4
.L_135:
        /*0008*/ 	.byte	0x04, 0x17
        /*000a*/ 	.short	(.L_137 - .L_136)
.L_136:
        /*000c*/ 	.word	0x00000000
        /*0010*/ 	.short	0x0005
        /*0012*/ 	.short	0x001c
        /*0014*/ 	.byte	0x00, 0xf0, 0x11, 0x00


	//----- nvinfo : EIATTR_KPARAM_INFO
	.align		4
.L_137:
        /*0018*/ 	.byte	0x04, 0x17
        /*001a*/ 	.short	(.L_139 - .L_138)
.L_138:
        /*001c*/ 	.word	0x00000000
        /*0020*/ 	.short	0x0004
        /*0022*/ 	.short	0x0018
        /*0024*/ 	.byte	0x00, 0xf0, 0x11, 0x00


	//----- nvinfo : EIATTR_KPARAM_INFO
	.align		4
.L_139:
        /*0028*/ 	.byte	0x04, 0x17
        /*002a*/ 	.short	(.L_141 - .L_140)
.L_140:
        /*002c*/ 	.word	0x00000000
        /*0030*/ 	.short	0x0003
        /*0032*/ 	.short	0x0014
        /*0034*/ 	.byte	0x00, 0xf0, 0x11, 0x00


	//----- nvinfo : EIATTR_KPARAM_INFO
	.align		4
.L_141:
        /*0038*/ 	.byte	0x04, 0x17
        /*003a*/ 	.short	(.L_143 - .L_142)
.L_142:
        /*003c*/ 	.word	0x00000000
        /*0040*/ 	.short	0x0002
        /*0042*/ 	.short	0x0010
        /*0044*/ 	.byte	0x00, 0xf0, 0x11, 0x00


	//----- nvinfo : EIATTR_KPARAM_INFO
	.align		4
.L_143:
        /*0048*/ 	.byte	0x04, 0x17
        /*004a*/ 	.short	(.L_145 - .L_144)
.L_144:
        /*004c*/ 	.word	0x00000000
        /*0050*/ 	.short	0x0001
        /*0052*/ 	.short	0x0008
        /*0054*/ 	.byte	0x00, 0xf0, 0x21, 0x00


	//----- nvinfo : EIATTR_KPARAM_INFO
	.align		4
.L_145:
        /*0058*/ 	.byte	0x04, 0x17
        /*005a*/ 	.short	(.L_147 - .L_146)
.L_146:
        /*005c*/ 	.word	0x00000000
        /*0060*/ 	.short	0x0000
        /*0062*/ 	.short	0x0000
        /*0064*/ 	.byte	0x00, 0xf0, 0x21, 0x00


	//----- nvinfo : EIATTR_SPARSE_MMA_MASK
	.align		4
.L_147:
        /*0068*/ 	.byte	0x03, 0x50
        /*006a*/ 	.short	0x0000


	//----- nvinfo : EIATTR_MAXREG_COUNT
	.align		4
        /*006c*/ 	.byte	0x03, 0x1b
        /*006e*/ 	.short	0x00ff


	//----- nvinfo : EIATTR_MERCURY_ISA_VERSION
	.align		4
        /*0070*/ 	.byte	0x03, 0x5f
        /*0072*/ 	.short	0x0101


	//----- nvinfo : EIATTR_EXIT_INSTR_OFFSETS
	.align		4
        /*0074*/ 	.byte	0x04, 0x1c
        /*0076*/ 	.short	(.L_149 - .L_148)


	//   ....[0]....
.L_148:
        /*0078*/ 	.word	0x00000080


	//   ....[1]....
        /*007c*/ 	.word	0x000002d0


	//----- nvinfo : EIATTR_CBANK_PARAM_SIZE
	.align		4
.L_149:
        /*0080*/ 	.byte	0x03, 0x19
        /*0082*/ 	.short	0x0020


	//----- nvinfo : EIATTR_PARAM_CBANK
	.align		4
        /*0084*/ 	.byte	0x04, 0x0a
        /*0086*/ 	.short	(.L_151 - .L_150)
	.align		4
.L_150:
        /*0088*/ 	.word	index@(.nv.constant0._ZN17fastertransformer10slice_copyI6__halfEEvPKT_PS2_iiii)
        /*008c*/ 	.short	0x0210
        /*008e*/ 	.short	0x0020


	//----- nvinfo : EIATTR_SW_WAR
	.align		4
.L_151:
        /*0090*/ 	.byte	0x04, 0x36
        /*0092*/ 	.short	(.L_153 - .L_152)
.L_152:
        /*0094*/ 	.word	0x00000008
.L_153:


//--------------------- .nv.info._ZN17fastertransformer37add_bias_concat_clstoken_add_posembedI6__halfEEvPKT_PS2_S4_S4_S4_iiib --------------------------
	.section	.nv.info._ZN17fastertransformer37add_bias_concat_clstoken_add_posembedI6__halfEEvPKT_PS2_S4_S4_S4_iiib,"",@"SHT_CUDA_INFO"
	.sectionflags	@""
	.align	4


	//----- nvinfo : EIATTR_CUDA_API_VERSION
	.align		4
        /*0000*/ 	.byte	0x04, 0x37
        /*0002*/ 	.short	(.L_155 - .L_154)
.L_154:
        /*0004*/ 	.word	0x00000082


	//----- nvinfo : EIATTR_KPARAM_INFO
	.align		4
.L_155:
        /*0008*/ 	.byte	0x04, 0x17
        /*000a*/ 	.short	(.L_157 - .L_156)
.L_156:
        /*000c*/ 	.word	0x00000000
        /*0010*/ 	.short	0x0008
        /*0012*/ 	.short	0x0034
        /*0014*/ 	.byte	0x00, 0xf0, 0x05, 0x00


	//----- nvinfo : EIATTR_KPARAM_INFO
	.align		4
.L_157:
        /*0018*/ 	.byte	0x04, 0x17
        /*001a*/ 	.short	(.L_159 - .L_158)
.L_158:
        /*001c*/ 	.word	0x00000000
        /*0020*/ 	.short	0x0007
        /*0022*/ 	.short	0x0030
        /*0024*/ 	.byte	0x00, 0xf0, 0x11, 0x00


	//----- nvinfo : EIATTR_KPARAM_INFO
	.align		4
.L_159:
        /*0028*/ 	.byte	0x04, 0x17
        /*002a*/ 	.short	(.L_161 - .L_160)
.L_160:
        /*002c*/ 	.word	0x00000000
        /*0030*/ 	.short	0x0006
        /*0032*/ 	.short	0x002c
        /*0034*/ 	.byte	0x00, 0xf0, 0x11, 0x00


	//----- nvinfo : EIATTR_KPARAM_INFO
	.align		4
.L_161:
        /*0038*/ 	.byte	0x04, 0x17
        /*003a*/ 	.short	(.L_163 - .L_162)
.L_162:
        /*003c*/ 	.word	0x00000000
        /*0040*/ 	.short	0x0005
        /*0042*/ 	.short	0x0028
        /*0044*/ 	.byte	0x00, 0xf0, 0x11, 0x00


	//----- nvinfo : EIATTR_KPARAM_INFO
	.align		4
.L_163:
        /*0048*/ 	.byte	0x04, 0x17
        /*004a*/ 	.short	(.L_165 - .L_164)
.L_164:
        /*004c*/ 	.word	0x00000000
        /*0050*/ 	.short	0x0004
        /*0052*/ 	.short	0x0020
        /*0054*/ 	.byte	0x00, 0xf0, 0x21, 0x00


	//----- nvinfo : EIATTR_KPARAM_INFO
	.align		4
.L_165:
        /*0058*/ 	.byte	0x04, 0x17
        /*005a*/ 	.short	(.L_167 - .L_166)
.L_166:
        /*005c*/ 	.word	0x00000000
        /*0060*/ 	.short	0x0003
        /*0062*/ 	.short	0x0018
        /*0064*/ 	.byte	0x00, 0xf0, 0x21, 0x00


	//----- nvinfo : EIATTR_KPARAM_INFO
	.align		4
.L_167:
        /*0068*/ 	.byte	0x04, 0x17
        /*006a*/ 	.short	(.L_169 - .L_168)
.L_168:
        /*006c*/ 	.word	0x00000000
        /*0070*/ 	.short	0x0002
        /*0072*/ 	.short	0x0010
        /*0074*/ 	.byte	0x00, 0xf0, 0x21, 0x00


	//----- nvinfo : EIATTR_KPARAM_INFO
	.align		4
.L_169:
        /*0078*/ 	.byte	0x04, 0x17
        /*007a*/ 	.short	(.L_171 - .L_170)
.L_170:
        /*007c*/ 	.word	0x00000000
        /*0080*/ 	.short	0x0001
        /*0082*/ 	.short	0x0008
        /*0084*/ 	.byte	0x00, 0xf0, 0x21, 0x00


	//----- nvinfo : EIATTR_KPARAM_INFO
	.align		4
.L_171:
        /*0088*/ 	.byte	0x04, 0x17
        /*008a*/ 	.short	(.L_173 - .L_172)
.L_172:
        /*008c*/ 	.word	0x00000000
        /*0090*/ 	.short	0x0000
        /*0092*/ 	.short	0x0000
        /*0094*/ 	.byte	0x00, 0xf0, 0x21, 0x00


	//----- nvinfo : EIATTR_SPARSE_MMA_MASK
	.align		4
.L_173:
        /*0098*/ 	.byte	0x03, 0x50
        /*009a*/ 	.short	0x0000


	//----- nvinfo : EIATTR_MAXREG_COUNT
	.align		4
        /*009c*/ 	.byte	0x03, 0x1b
        /*009e*/ 	.short	0x00ff


	//----- nvinfo : EIATTR_MERCURY_ISA_VERSION
	.align		4
        /*00a0*/ 	.byte	0x03, 0x5f
        /*00a2*/ 	.short	0x0101


	//----- nvinfo : EIATTR_EXIT_INSTR_OFFSETS
	.align		4
        /*00a4*/ 	.byte	0x04, 0x1c
        /*00a6*/ 	.short	(.L_175 - .L_174)


	//   ....[0]....
.L_174:
        /*00a8*/ 	.word	0x00000080


	//   ....[1]....
        /*00ac*/ 	.word	0x00000650


	//----- nvinfo : EIATTR_CRS_STACK_SIZE
	.align		4
.L_175:
        /*00b0*/ 	.byte	0x04, 0x1e
        /*00b2*/ 	.short	(.L_177 - .L_176)
.L_176:
        /*00b4*/ 	.word	0x00000000


	//----- nvinfo : EIATTR_CBANK_PARAM_SIZE
	.align		4
.L_177:
        /*00b8*/ 	.byte	0x03, 0x19
        /*00ba*/ 	.short	0x0035


	//----- nvinfo : EIATTR_PARAM_CBANK
	.align		4
        /*00bc*/ 	.byte	0x04, 0x0a
        /*00be*/ 	.short	(.L_179 - .L_178)
	.align		4
.L_178:
        /*00c0*/ 	.word	index@(.nv.constant0._ZN17fastertransformer37add_bias_concat_clstoken_add_posembedI6__halfEEvPKT_PS2_S4_S4_S4_iiib)
        /*00c4*/ 	.short	0x0210
        /*00c6*/ 	.short	0x0035


	//----- nvinfo : EIATTR_SW_WAR
	.align		4
.L_179:
        /*00c8*/ 	.byte	0x04, 0x36
        /*00ca*/ 	.short	(.L_181 - .L_180)
.L_180:
        /*00cc*/ 	.word	0x00000008
.L_181:


//--------------------- .nv.info._ZN17fastertransformer14add_bias_sliceI6__halfEEvPKT_PS2_S4_iiib --------------------------
	.section	.nv.info._ZN17fastertransformer14add_bias_sliceI6__halfEEvPKT_PS2_S4_iiib,"",@"SHT_CUDA_INFO"
	.sectionflags	@""
	.align	4


	//----- nvinfo : EIATTR_CUDA_API_VERSION
	.align		4
        /*0000*/ 	.byte	0x04, 0x37
        /*0002*/ 	.short	(.L_183 - .L_182)
.L_182:
        /*0004*/ 	.word	0x00000082


	//----- nvinfo : EIATTR_KPARAM_INFO
	.align		4
.L_183:
        /*0008*/ 	.byte	0x04, 0x17
        /*000a*/ 	.short	(.L_185 - .L_184)
.L_184:
        /*000c*/ 	.word	0x00000000
        /*0010*/ 	.short	0x0006
        /*0012*/ 	.short	0x0024
        /*0014*/ 	.byte	0x00, 0xf0, 0x05, 0x00


	//----- nvinfo : EIATTR_KPARAM_INFO
	.align		4
.L_185:
        /*0018*/ 	.byte	0x04, 0x17
        /*001a*/ 	.short	(.L_187 - .L_186)
.L_186:
        /*001c*/ 	.word	0x00000000
        /*0020*/ 	.short	0x0005
        /*0022*/ 	.short	0x0020
        /*0024*/ 	.byte	0x00, 0xf0, 0x11, 0x00


	//----- nvinfo : EIATTR_KPARAM_INFO
	.align		4
.L_187:
        /*0028*/ 	.byte	0x04, 0x17
        /*002a*/ 	.short	(.L_189 - .L_188)
.L_188:
        /*002c*/ 	.word	0x00000000
        /*0030*/ 	.short	0x0004
        /*0032*/ 	.short	0x001c
        /*0034*/ 	.byte	0x00, 0xf0, 0x11, 0x00


	//----- nvinfo : EIATTR_KPARAM_INFO
	.align		4
.L_189:
        /*0038*/ 	.byte	0x04, 0x17
        /*003a*/ 	.short	(.L_191 - .L_190)
.L_190:
        /*003c*/ 	.word	0x00000000
        /*0040*/ 	.short	0x0003
        /*0042*/ 	.short	0x0018
        /*0044*/ 	.byte	0x00, 0xf0, 0x11, 0x00


	//----- nvinfo : EIATTR_KPARAM_INFO
	.align		4
.L_191:
        /*0048*/ 	.byte	0x04, 0x17
        /*004a*/ 	.short	(.L_193 - .L_192)
.L_192:
        /*004c*/ 	.word	0x00000000
        /*0050*/ 	.short	0x0002
        /*0052*/ 	.short	0x0010
        /*0054*/ 	.byte	0x00, 0xf0, 0x21, 0x00


	//----- nvinfo : EIATTR_KPARAM_INFO
	.align		4
.L_193:
        /*0058*/ 	.byte	0x04, 0x17
        /*005a*/ 	.short	(.L_195 - .L_194)
.L_194:
        /*005c*/ 	.word	0x00000000
        /*0060*/ 	.short	0x0001
        /*0062*/ 	.short	0x0008
        /*0064*/ 	.byte	0x00, 0xf0, 0x21, 0x00


	//----- nvinfo : EIATTR_KPARAM_INFO
	.align		4
.L_195:
        /*0068*/ 	.byte	0x04, 0x17
        /*006a*/ 	.short	(.L_197 - .L_196)
.L_196:
        /*006c*/ 	.word	0x00000000
        /*0070*/ 	.short	0x0000
        /*0072*/ 	.short	0x0000
        /*0074*/ 	.byte	0x00, 0xf0, 0x21, 0x00


	//----- nvinfo : EIATTR_SPARSE_MMA_MASK
	.align		4
.L_197:
        /*0078*/ 	.byte	0x03, 0x50
        /*007a*/ 	.short	0x0000


	//----- nvinfo : EIATTR_MAXREG_COUNT
	.align		4
        /*007c*/ 	.byte	0x03, 0x1b
        /*007e*/ 	.short	0x00ff


	//----- nvinfo : EIATTR_MERCURY_ISA_VERSION
	.align		4
        /*0080*/ 	.byte	0x03, 0x5f
        /*0082*/ 	.short	0x0101


	//----- nvinfo : EIATTR_EXIT_INSTR_OFFSETS
	.align		4
        /*0084*/ 	.byte	0x04, 0x1c
        /*0086*/ 	.short	(.L_199 - .L_198)


	//   ....[0]....
.L_198:
        /*0088*/ 	.word	0x00000080


	//   ....[1]....
        /*008c*/ 	.word	0x00000510


	//----- nvinfo : EIATTR_CRS_STACK_SIZE
	.align		4
.L_199:
        /*0090*/ 	.byte	0x04, 0x1e
        /*0092*/ 	.short	(.L_201 - .L_200)
.L_200:
        /*0094*/ 	.word	0x00000000


	//----- nvinfo : EIATTR_CBANK_PARAM_SIZE
	.align		4
.L_201:
        /*0098*/ 	.byte	0x03, 0x19
        /*009a*/ 	.short	0x0025


	//----- nvinfo : EIATTR_PARAM_CBANK
	.align		4
        /*009c*/ 	.byte	0x04, 0x0a
        /*009e*/ 	.short	(.L_203 - .L_202)
	.align		4
.L_202:
        /*00a0*/ 	.word	index@(.nv.constant0._ZN17fastertransformer14add_bias_sliceI6__halfEEvPKT_PS2_S4_iiib)
        /*00a4*/ 	.short	0x0210
        /*00a6*/ 	.short	0x0025


	//----- nvinfo : EIATTR_SW_WAR
	.align		4
.L_203:
        /*00a8*/ 	.byte	0x04, 0x36
        /*00aa*/ 	.short	(.L_205 - .L_204)
.L_204:
        /*00ac*/ 	.word	0x00000008
.L_205:


//--------------------- .nv.callgraph             --------------------------
	.section	.nv.callgraph,"",@"SHT_CUDA_CALLGRAPH"
	.align	4
	.sectionentsize	8
	.align		4
        /*0000*/ 	.word	0x00000000
	.align		4
        /*0004*/ 	.word	0xffffffff
	.align		4
        /*0008*/ 	.word	0x00000000
	.align		4
        /*000c*/ 	.word	0xfffffffe
	.align		4
        /*0010*/ 	.word	0x00000000
	.align		4
        /*0014*/ 	.word	0xfffffffd
	.align		4
        /*0018*/ 	.word	0x00000000
	.align		4
        /*001c*/ 	.word	0xfffffffc


//--------------------- .text._ZN17fastertransformer21add_bias_add_posembedIfEEvPT_PKS1_S4_iii --------------------------
	.section	.text._ZN17fastertransformer21add_bias_add_posembedIfEEvPT_PKS1_S4_iii,"ax",@progbits
	.align	128
        .global         _ZN17fastertransformer21add_bias_add_posembedIfEEvPT_PKS1_S4_iii
        .type           _ZN17fastertransformer21add_bias_add_posembedIfEEvPT_PKS1_S4_iii,@function
        .size           _ZN17fastertransformer21add_bias_add_posembedIfEEvPT_PKS1_S4_iii,(.L_x_12 - _ZN17fastertransformer21add_bias_add_posembedIfEEvPT_PKS1_S4_iii)
        .other          _ZN17fastertransformer21add_bias_add_posembedIfEEvPT_PKS1_S4_iii,@"STO_CUDA_ENTRY STV_DEFAULT"
_ZN17fastertransformer21add_bias_add_posembedIfEEvPT_PKS1_S4_iii:
.text._ZN17fastertransformer21add_bias_add_posembedIfEEvPT_PKS1_S4_iii:
[----:B------:R-:W-:Y:S01]  /*0000*/  LDC R1, c[0x0][0x28] ;  /* 0x00000a00ff017b82 */ /* 0x000fe20000000800 */
[----:B------:R-:W0:Y:S07]  /*0010*/  S2R R15, SR_CTAID.X ;  /* 0x00000000000f7919 */ /* 0x000e2e0000002500 */
[----:B------:R-:W1:Y:S01]  /*0020*/  LDC.64 R8, c[0x0][0x228] ;  /* 0x00008a00ff087b82 */ /* 0x000e620000000a00 */
[----:B------:R-:W-:Y:S01]  /*0030*/  ULDC UR4, c[0x0][0x0] ;  /* 0x0000000000047ab9 */ /* 0x000fe20000000800 */
[----:B------:R-:W0:Y:S01]  /*0040*/  S2R R0, SR_TID.X ;  /* 0x0000000000007919 */ /* 0x000e220000002100 */
[----:B-1----:R-:W-:-:S02]  /*0050*/  IMAD R8, R9, R8, RZ ;  /* 0x0000000809087224 */ /* 0x002fc400078e02ff */
[----:B0-----:R-:W-:-:S05]  /*0060*/  IMAD R15, R15, UR4, R0 ;  /* 0x000000040f0f7c24 */ /* 0x001fca000f8e0200 */
[----:B------:R-:W-:-:S13]  /*0070*/  ISETP.GE.AND P0, PT, R15, R8, PT ;  /* 0x000000080f00720c */ /* 0x000fda0003f06270 */
[----:B------:R-:W-:Y:S05]  /*0080*/  @P0 EXIT ;  /* 0x000000000000094d */ /* 0x000fea0003800000 */
[----:B------:R-:W-:Y:S01]  /*0090*/  IABS R0, R9 ;  /* 0x0000000900007213 */ /* 0x000fe20000000000 */
[----:B------:R-:W0:Y:S01]  /*00a0*/  LDC R10, c[0x0][0x22c] ;  /* 0x00008b00ff0a7b82 */ /* 0x000e220000000800 */
[----:B------:R-:W-:Y:S01]  /*00b0*/  ULDC UR6, c[0x0][0x230] ;  /* 0x00008c0000067ab9 */ /* 0x000fe20000000800 */
[----:B------:R-:W-:Y:S01]  /*00c0*/  ULDC UR5, c[0x0][0xc] ;  /* 0x0000030000057ab9 */ /* 0x000fe20000000800 */
[----:B------:R-:W1:Y:S01]  /*00d0*/  I2F.RP R11, R0 ;  /* 0x00000000000b7306 */ /* 0x000e620000209400 */
[----:B------:R-:W-:Y:S01]  /*00e0*/  ISETP.NE.AND P0, PT, RZ, UR6, PT ;  /* 0x00000006ff007c0c */ /* 0x000fe2000bf05270 */
[----:B------:R-:W-:-:S03]  /*00f0*/  UIMAD UR4, UR4, UR5, URZ ;  /* 0x00000005040472a4 */ /* 0x000fc6000f8e023f */
[----:B------:R-:W2:Y:S08]  /*0100*/  LDC R9, c[0x0][0x230] ;  /* 0x00008c00ff097b82 */ /* 0x000eb00000000800 */
[----:B------:R-:W3:Y:S01]  /*0110*/  LDC.64 R2, c[0x0][0x218] ;  /* 0x00008600ff027b82 */ /* 0x000ee20000000a00 */
[----:B-1----:R-:W1:Y:S07]  /*0120*/  MUFU.RCP R11, R11 ;  /* 0x0000000b000b7308 */ /* 0x002e6e0000001000 */
[----:B------:R-:W4:Y:S08]  /*0130*/  LDC.64 R4, c[0x0][0x220] ;  /* 0x00008800ff047b82 */ /* 0x000f300000000a00 */
[----:B------:R-:W0:Y:S01]  /*0140*/  LDC.64 R6, c[0x0][0x210] ;  /* 0x00008400ff067b82 */ /* 0x000e220000000a00 */
[----:B-1----:R-:W-:-:S04]  /*0150*/  VIADD R12, R11, 0xffffffe ;  /* 0x0ffffffe0b0c7836 */ /* 0x002fc80000000000 */
[----:B------:R1:W5:Y:S02]  /*0160*/  F2I.FTZ.U32.TRUNC.NTZ R13, R12 ;  /* 0x0000000c000d7305 */ /* 0x000364000021f000 */
[----:B-1----:R-:W-:Y:S01]  /*0170*/  HFMA2.MMA R12, -RZ, RZ, 0, 0 ;  /* 0x00000000ff0c7435 */ /* 0x002fe200000001ff */
[----:B-----5:R-:W-:-:S04]  /*0180*/  IMAD.MOV R17, RZ, RZ, -R13 ;  /* 0x000000ffff117224 */ /* 0x020fc800078e0a0d */
[----:B------:R-:W-:-:S05]  /*0190*/  IMAD R11, R17, R0, RZ ;  /* 0x00000000110b7224 */ /* 0x000fca00078e02ff */
[----:B------:R-:W-:Y:S01]  /*01a0*/  IMAD.HI.U32 R11, R13, R11, R12 ;  /* 0x0000000b0d0b7227 */ /* 0x000fe200078e000c */
[----:B------:R-:W-:Y:S01]  /*01b0*/  LOP3.LUT R12, RZ, UR6, RZ, 0x33, !PT ;  /* 0x00000006ff0c7c12 */ /* 0x000fe2000f8e33ff */
[----:B------:R-:W-:Y:S02]  /*01c0*/  ULDC.64 UR6, c[0x0][0x208] ;  /* 0x0000820000067ab9 */ /* 0x000fe40000000a00 */
[----:B--23--:R-:W-:-:S07]  /*01d0*/  IMAD.MOV.U32 R13, RZ, RZ, R15 ;  /* 0x000000ffff0d7224 */ /* 0x00cfce00078e000f */
.L_x_0:
[----:B-1----:R-:W-:Y:S02]  /*01e0*/  IABS R14, R9 ;  /* 0x00000009000e7213 */ /* 0x002fe40000000000 */
[----:B------:R-:W-:Y:S02]  /*01f0*/  IABS R18, R13 ;  /* 0x0000000d00127213 */ /* 0x000fe40000000000 */
[----:B------:R-:W1:Y:S01]  /*0200*/  I2F.RP R15, R14 ;  /* 0x0000000e000f7306 */ /* 0x000e620000209400 */
[----:B------:R-:W-:-:S07]  /*0210*/  ISETP.GE.AND P3, PT, R13, RZ, PT ;  /* 0x000000ff0d00720c */ /* 0x000fce0003f66270 */
[----:B-1----:R-:W1:Y:S02]  /*0220*/  MUFU.RCP R15, R15 ;  /* 0x0000000f000f7308 */ /* 0x002e640000001000 */
[----:B-1----:R-:W-:Y:S01]  /*0230*/  IADD3 R16, R15, 0xffffffe, RZ ;  /* 0x0ffffffe0f107810 */ /* 0x002fe20007ffe0ff */
[----:B------:R-:W-:-:S05]  /*0240*/  IMAD.HI.U32 R15, R11, R18, RZ ;  /* 0x000000120b0f7227 */ /* 0x000fca00078e00ff */
[----:B------:R1:W2:Y:S01]  /*0250*/  F2I.FTZ.U32.TRUNC.NTZ R17, R16 ;  /* 0x0000001000117305 */ /* 0x0002a2000021f000 */
[----:B------:R-:W-:Y:S01]  /*0260*/  IMAD.MOV R15, RZ, RZ, -R15 ;  /* 0x000000ffff0f7224 */ /* 0x000fe200078e0a0f */
[----:B-1----:R-:W-:Y:S01]  /*0270*/  MOV R16, RZ ;  /* 0x000000ff00107202 */ /* 0x002fe20000000f00 */
[----:B--2---:R-:W-:-:S04]  /*0280*/  IMAD.MOV R19, RZ, RZ, -R17 ;  /* 0x000000ffff137224 */ /* 0x004fc800078e0a11 */
[----:B------:R-:W-:-:S04]  /*0290*/  IMAD R19, R19, R14, RZ ;  /* 0x0000000e13137224 */ /* 0x000fc800078e02ff */
[----:B------:R-:W-:Y:S01]  /*02a0*/  IMAD.HI.U32 R17, R17, R19, R16 ;  /* 0x0000001311117227 */ /* 0x000fe200078e0010 */
[----:B0-----:R-:W-:-:S05]  /*02b0*/  IABS R16, R10 ;  /* 0x0000000a00107213 */ /* 0x001fca0000000000 */
[----:B------:R-:W-:-:S04]  /*02c0*/  IMAD.HI.U32 R17, R17, R18, RZ ;  /* 0x0000001211117227 */ /* 0x000fc800078e00ff */
[----:B------:R-:W-:Y:S01]  /*02d0*/  IMAD R15, R16, R15, R18 ;  /* 0x0000000f100f7224 */ /* 0x000fe200078e0212 */
[----:B------:R-:W-:-:S04]  /*02e0*/  IADD3 R17, -R17, RZ, RZ ;  /* 0x000000ff11117210 */ /* 0x000fc80007ffe1ff */
[----:B------:R-:W-:Y:S01]  /*02f0*/  ISETP.GT.U32.AND P1, PT, R0, R15, PT ;  /* 0x0000000f0000720c */ /* 0x000fe20003f24070 */
[----:B------:R-:W-:-:S05]  /*0300*/  IMAD R17, R14, R17, R18 ;  /* 0x000000110e117224 */ /* 0x000fca00078e0212 */
[----:B------:R-:W-:-:S07]  /*0310*/  ISETP.GT.U32.AND P2, PT, R14, R17, PT ;  /* 0x000000110e00720c */ /* 0x000fce0003f44070 */
[----:B------:R-:W-:Y:S01]  /*0320*/  @!P1 IMAD.IADD R15, R15, 0x1, -R16 ;  /* 0x000000010f0f9824 */ /* 0x000fe200078e0a10 */
[----:B------:R-:W-:-:S05]  /*0330*/  ISETP.NE.AND P1, PT, R10, RZ, PT ;  /* 0x000000ff0a00720c */ /* 0x000fca0003f25270 */
[----:B------:R-:W-:Y:S02]  /*0340*/  @!P2 IADD3 R17, R17, -R14, RZ ;  /* 0x8000000e1111a210 */ /* 0x000fe40007ffe0ff */
[----:B------:R-:W-:Y:S02]  /*0350*/  ISETP.GT.U32.AND P2, PT, R0, R15, PT ;  /* 0x0000000f0000720c */ /* 0x000fe40003f44070 */
[----:B------:R-:W-:-:S11]  /*0360*/  ISETP.GT.U32.AND P4, PT, R14, R17, PT ;  /* 0x000000110e00720c */ /* 0x000fd60003f84070 */
[----:B------:R-:W-:Y:S02]  /*0370*/  @!P2 IMAD.IADD R15, R15, 0x1, -R16 ;  /* 0x000000010f0fa824 */ /* 0x000fe400078e0a10 */
[----:B------:R-:W-:Y:S02]  /*0380*/  @!P4 IADD3 R17, R17, -R14, RZ ;  /* 0x8000000e1111c210 */ /* 0x000fe40007ffe0ff */
[----:B------:R-:W-:Y:S01]  /*0390*/  @!P3 IMAD.MOV R15, RZ, RZ, -R15 ;  /* 0x000000ffff0fb224 */ /* 0x000fe200078e0a0f */
[----:B------:R-:W-:Y:S02]  /*03a0*/  @!P1 LOP3.LUT R15, RZ, R10, RZ, 0x33, !PT ;  /* 0x0000000aff0f9212 */ /* 0x000fe400078e33ff */
[----:B------:R-:W-:-:S04]  /*03b0*/  @!P3 IADD3 R17, -R17, RZ, RZ ;  /* 0x000000ff1111b210 */ /* 0x000fc80007ffe1ff */
[----:B------:R-:W-:Y:S01]  /*03c0*/  SEL R19, R12, R17, !P0 ;  /* 0x000000110c137207 */ /* 0x000fe20004000000 */
[----:B------:R-:W-:-:S04]  /*03d0*/  IMAD.WIDE R16, R15, 0x4, R2 ;  /* 0x000000040f107825 */ /* 0x000fc800078e0202 */
[----:B----4-:R-:W-:Y:S02]  /*03e0*/  IMAD.WIDE R18, R19, 0x4, R4 ;  /* 0x0000000413127825 */ /* 0x010fe400078e0204 */
[----:B------:R-:W2:Y:S02]  /*03f0*/  LDG.E.CONSTANT R17, desc[UR6][R16.64] ;  /* 0x0000000610117981 */ /* 0x000ea4000c1e9900 */
[C---:B------:R-:W-:Y:S02]  /*0400*/  IMAD.WIDE R14, R13.reuse, 0x4, R6 ;  /* 0x000000040d0e7825 */ /* 0x040fe400078e0206 */
[----:B------:R-:W2:Y:S04]  /*0410*/  LDG.E.CONSTANT R18, desc[UR6][R18.64] ;  /* 0x0000000612127981 */ /* 0x000ea8000c1e9900 */
[----:B------:R-:W3:Y:S01]  /*0420*/  LDG.E R21, desc[UR6][R14.64] ;  /* 0x000000060e157981 */ /* 0x000ee2000c1e1900 */
[----:B------:R-:W-:-:S04]  /*0430*/  IADD3 R13, R13, UR4, RZ ;  /* 0x000000040d0d7c10 */ /* 0x000fc8000fffe0ff */
[----:B------:R-:W-:Y:S01]  /*0440*/  ISETP.GE.AND P1, PT, R13, R8, PT ;  /* 0x000000080d00720c */ /* 0x000fe20003f26270 */
[----:B--2---:R-:W-:-:S04]  /*0450*/  FADD.FTZ R20, R17, R18 ;  /* 0x0000001211147221 */ /* 0x004fc80000010000 */
[----:B---3--:R-:W-:-:S05]  /*0460*/  FADD.FTZ R21, R20, R21 ;  /* 0x0000001514157221 */ /* 0x008fca0000010000 */
[----:B------:R1:W-:Y:S03]  /*0470*/  STG.E desc[UR6][R14.64], R21 ;  /* 0x000000150e007986 */ /* 0x0003e6000c101906 */
[----:B------:R-:W-:Y:S05]  /*0480*/  @!P1 BRA `(.L_x_0) ;  /* 0xfffffffc00549947 */ /* 0x000fea000383ffff */
[----:B------:R-:W-:Y:S05]  /*0490*/  EXIT ;  /* 0x000000000000794d */ /* 0x000fea0003800000 */
.L_x_1:
[----:B------:R-:W-:-:S00]  /*04a0*/  BRA `(.L_x_1) ;  /* 0xfffffffc00fc7947 */ /* 0x000fc0000383ffff */
[----:B------:R-:W-:-:S00]  /*04b0*/  NOP ;  /* 0x0000000000007918 */ /* 0x000fc00000000000 */
        /* <DEDUP_REMOVED lines=12> */
.L_x_12:


//--------------------- .text._ZN17fastertransformer10slice_copyIfEEvPKT_PS1_iiii --------------------------
	.section	.text._ZN17fastertransformer10slice_copyIfEEvPKT_PS1_iiii,"ax",@progbits
	.align	128
        .global         _ZN17fastertransformer10slice_copyIfEEvPKT_PS1_iiii
        .type           _ZN17fastertransformer10slice_copyIfEEvPKT_PS1_iiii,@function
        .size           _ZN17fastertransformer10slice_copyIfEEvPKT_PS1_iiii,(.L_x_13 - _ZN17fastertransformer10slice_copyIfEEvPKT_PS1_iiii)
        .other          _ZN17fastertransformer10slice_copyIfEEvPKT_PS1_iiii,@"STO_CUDA_ENTRY STV_DEFAULT"
_ZN17fastertransformer10slice_copyIfEEvPKT_PS1_iiii:
.text._ZN17fastertransformer10slice_copyIfEEvPKT_PS1_iiii:
[----:B------:R-:W-:Y:S01]  /*0000*/  LDC R1, c[0x0][0x28] ;  /* 0x00000a00ff017b82 */ /* 0x000fe20000000800 */
[----:B------:R-:W0:Y:S07]  /*0010*/  S2R R0, SR_CTAID.X ;  /* 0x0000000000007919 */ /* 0x000e2e0000002500 */
[----:B------:R-:W1:Y:S01]  /*0020*/  LDC.64 R2, c[0x0][0x220] ;  /* 0x00008800ff027b82 */ /* 0x000e620000000a00 */
[----:B------:R-:W-:Y:S01]  /*0030*/  ULDC UR4, c[0x0][0x0] ;  /* 0x0000000000047ab9 */ /* 0x000fe20000000800 */
[----:B------:R-:W0:Y:S02]  /*0040*/  S2R R5, SR_TID.X ;  /* 0x0000000000057919 */ /* 0x000e240000002100 */
[----:B0-----:R-:W-:-:S02]  /*0050*/  IMAD R0, R0, UR4, R5 ;  /* 0x0000000400007c24 */ /* 0x001fc4000f8e0205 */
[----:B-1----:R-:W-:-:S05]  /*0060*/  IMAD R5, R3, R2, RZ ;  /* 0x0000000203057224 */ /* 0x002fca00078e02ff */
[----:B------:R-:W-:-:S13]  /*0070*/  ISETP.GT.AND P0, PT, R0, R5, PT ;  /* 0x000000050000720c */ /* 0x000fda0003f04270 */
[----:B------:R-:W-:Y:S05]  /*0080*/  @P0 EXIT ;  /* 0x000000000000094d */ /* 0x000fea0003800000 */
[----:B------:R-:W-:Y:S01]  /*0090*/  IABS R7, R3 ;  /* 0x0000000300077213 */ /* 0x000fe20000000000 */
[----:B------:R-:W-:-:S03]  /*00a0*/  ULDC.64 UR4, c[0x0][0x208] ;  /* 0x0000820000047ab9 */ /* 0x000fc60000000a00 */
[----:B------:R-:W0:Y:S08]  /*00b0*/  I2F.RP R2, R7 ;  /* 0x0000000700027306 */ /* 0x000e300000209400 */
[----:B0-----:R-:W0:Y:S02]  /*00c0*/  MUFU.RCP R2, R2 ;  /* 0x0000000200027308 */ /* 0x001e240000001000 */
[----:B0-----:R-:W-:-:S06]  /*00d0*/  IADD3 R4, R2, 0xffffffe, RZ ;  /* 0x0ffffffe02047810 */ /* 0x001fcc0007ffe0ff */
[----:B------:R0:W1:Y:S02]  /*00e0*/  F2I.FTZ.U32.TRUNC.NTZ R5, R4 ;  /* 0x0000000400057305 */ /* 0x000064000021f000 */
[----:B0-----:R-:W-:Y:S01]  /*00f0*/  HFMA2.MMA R4, -RZ, RZ, 0, 0 ;  /* 0x00000000ff047435 */ /* 0x001fe200000001ff */
[----:B-1----:R-:W-:-:S04]  /*0100*/  IMAD.MOV R6, RZ, RZ, -R5 ;  /* 0x000000ffff067224 */ /* 0x002fc800078e0a05 */
[----:B------:R-:W-:Y:S01]  /*0110*/  IMAD R9, R6, R7, RZ ;  /* 0x0000000706097224 */ /* 0x000fe200078e02ff */
[----:B------:R-:W-:-:S04]  /*0120*/  IABS R6, R0 ;  /* 0x0000000000067213 */ /* 0x000fc80000000000 */
[----:B------:R-:W-:-:S06]  /*0130*/  IMAD.HI.U32 R5, R5, R9, R4 ;  /* 0x0000000905057227 */ /* 0x000fcc00078e0004 */
[----:B------:R-:W-:-:S04]  /*0140*/  IMAD.HI.U32 R5, R5, R6, RZ ;  /* 0x0000000605057227 */ /* 0x000fc800078e00ff */
[----:B------:R-:W-:-:S04]  /*0150*/  IMAD.MOV R2, RZ, RZ, -R5 ;  /* 0x000000ffff027224 */ /* 0x000fc800078e0a05 */
[----:B------:R-:W-:-:S05]  /*0160*/  IMAD R2, R7, R2, R6 ;  /* 0x0000000207027224 */ /* 0x000fca00078e0206 */
[----:B------:R-:W-:-:S13]  /*0170*/  ISETP.GT.U32.AND P2, PT, R7, R2, PT ;  /* 0x000000020700720c */ /* 0x000fda0003f44070 */
[-C--:B------:R-:W-:Y:S01]  /*0180*/  @!P2 IADD3 R2, R2, -R7.reuse, RZ ;  /* 0x800000070202a210 */ /* 0x080fe20007ffe0ff */
[----:B------:R-:W-:Y:S01]  /*0190*/  @!P2 VIADD R5, R5, 0x1 ;  /* 0x000000010505a836 */ /* 0x000fe20000000000 */
[----:B------:R-:W-:Y:S02]  /*01a0*/  ISETP.NE.AND P2, PT, R3, RZ, PT ;  /* 0x000000ff0300720c */ /* 0x000fe40003f45270 */
[----:B------:R-:W-:Y:S02]  /*01b0*/  ISETP.GE.U32.AND P0, PT, R2, R7, PT ;  /* 0x000000070200720c */ /* 0x000fe40003f06070 */
[----:B------:R-:W-:Y:S01]  /*01c0*/  LOP3.LUT R2, R0, R3, RZ, 0x3c, !PT ;  /* 0x0000000300027212 */ /* 0x000fe200078e3cff */
[----:B------:R-:W0:Y:S03]  /*01d0*/  LDC.64 R6, c[0x0][0x228] ;  /* 0x00008a00ff067b82 */ /* 0x000e260000000a00 */
[----:B------:R-:W-:-:S07]  /*01e0*/  ISETP.GE.AND P1, PT, R2, RZ, PT ;  /* 0x000000ff0200720c */ /* 0x000fce0003f26270 */
[----:B------:R-:W-:-:S05]  /*01f0*/  @P0 IADD3 R5, R5, 0x1, RZ ;  /* 0x0000000105050810 */ /* 0x000fca0007ffe0ff */
[----:B------:R-:W-:Y:S02]  /*0200*/  IMAD.MOV.U32 R2, RZ, RZ, R5 ;  /* 0x000000ffff027224 */ /* 0x000fe400078e0005 */
[----:B------:R-:W1:Y:S03]  /*0210*/  LDC.64 R4, c[0x0][0x210] ;  /* 0x00008400ff047b82 */ /* 0x000e660000000a00 */
[----:B------:R-:W-:Y:S02]  /*0220*/  @!P1 IADD3 R2, -R2, RZ, RZ ;  /* 0x000000ff02029210 */ /* 0x000fe40007ffe1ff */
[----:B------:R-:W-:-:S04]  /*0230*/  @!P2 LOP3.LUT R2, RZ, R3, RZ, 0x33, !PT ;  /* 0x00000003ff02a212 */ /* 0x000fc800078e33ff */
[C---:B------:R-:W-:Y:S01]  /*0240*/  IADD3 R8, -R2.reuse, RZ, RZ ;  /* 0x000000ff02087210 */ /* 0x040fe20007ffe1ff */
[----:B0-----:R-:W-:-:S04]  /*0250*/  IMAD R2, R2, R6, R7 ;  /* 0x0000000602027224 */ /* 0x001fc800078e0207 */
[----:B------:R-:W-:-:S04]  /*0260*/  IMAD R6, R3, R8, R0 ;  /* 0x0000000803067224 */ /* 0x000fc800078e0200 */
[----:B------:R-:W-:-:S04]  /*0270*/  IMAD R3, R2, R3, R6 ;  /* 0x0000000302037224 */ /* 0x000fc800078e0206 */
[----:B-1----:R-:W-:Y:S02]  /*0280*/  IMAD.WIDE R2, R3, 0x4, R4 ;  /* 0x0000000403027825 */ /* 0x002fe400078e0204 */
[----:B------:R-:W0:Y:S04]  /*0290*/  LDC.64 R4, c[0x0][0x218] ;  /* 0x00008600ff047b82 */ /* 0x000e280000000a00 */
[----:B------:R-:W2:Y:S01]  /*02a0*/  LDG.E.CONSTANT R3, desc[UR4][R2.64] ;  /* 0x0000000402037981 */ /* 0x000ea2000c1e9900 */
[----:B0-----:R-:W-:-:S05]  /*02b0*/  IMAD.WIDE R4, R0, 0x4, R4 ;  /* 0x0000000400047825 */ /* 0x001fca00078e0204 */
[----:B--2---:R-:W-:Y:S01]  /*02c0*/  STG.E desc[UR4][R4.64], R3 ;  /* 0x0000000304007986 */ /* 0x004fe2000c101904 */
[----:B------:R-:W-:Y:S05]  /*02d0*/  EXIT ;  /* 0x000000000000794d */ /* 0x000fea0003800000 */
.L_x_2:
        /* <DEDUP_REMOVED lines=10> */
.L_x_13:


//--------------------- .text._ZN17fastertransformer37add_bias_concat_clstoken_add_posembedIfEEvPKT_PS1_S3_S3_S3_iiib --------------------------
	.section	.text._ZN17fastertransformer37add_bias_concat_clstoken_add_posembedIfEEvPKT_PS1_S3_S3_S3_iiib,"ax",@progbits
	.align	128
        .global         _ZN17fastertransformer37add_bias_concat_clstoken_add_posembedIfEEvPKT_PS1_S3_S3_S3_iiib
        .type           _ZN17fastertransformer37add_bias_concat_clstoken_add_posembedIfEEvPKT_PS1_S3_S3_S3_iiib,@function
        .size           _ZN17fastertransformer37add_bias_concat_clstoken_add_posembedIfEEvPKT_PS1_S3_S3_S3_iiib,(.L_x_14 - _ZN17fastertransformer37add_bias_concat_clstoken_add_posembedIfEEvPKT_PS1_S3_S3_S3_iiib)
        .other          _ZN17fastertransformer37add_bias_concat_clstoken_add_posembedIfEEvPKT_PS1_S3_S3_S3_iiib,@"STO_CUDA_ENTRY STV_DEFAULT"
_ZN17fastertransformer37add_bias_concat_clstoken_add_posembedIfEEvPKT_PS1_S3_S3_S3_iiib:
.text._ZN17fastertransformer37add_bias_concat_clstoken_add_posembedIfEEvPKT_PS1_S3_S3_S3_iiib:
[----:B------:R-:W-:Y:S01]  /*0000*/  LDC R1, c[0x0][0x28] ;  /* 0x00000a00ff017b82 */ /* 0x000fe20000000800 */
[----:B------:R-:W0:Y:S07]  /*0010*/  S2R R13, SR_CTAID.X ;  /* 0x00000000000d7919 */ /* 0x000e2e0000002500 */
[----:B------:R-:W1:Y:S01]  /*0020*/  LDC.64 R2, c[0x0][0x238] ;  /* 0x00008e00ff027b82 */ /* 0x000e620000000a00 */
[----:B------:R-:W-:Y:S01]  /*0030*/  ULDC UR5, c[0x0][0x0] ;  /* 0x0000000000057ab9 */ /* 0x000fe20000000800 */
[----:B------:R-:W0:Y:S02]  /*0040*/  S2R R0, SR_TID.X ;  /* 0x0000000000007919 */ /* 0x000e240000002100 */
[----:B0-----:R-:W-:-:S02]  /*0050*/  IMAD R13, R13, UR5, R0 ;  /* 0x000000050d0d7c24 */ /* 0x001fc4000f8e0200 */
[----:B-1----:R-:W-:-:S05]  /*0060*/  IMAD R0, R3, R2, RZ ;  /* 0x0000000203007224 */ /* 0x002fca00078e02ff */
[----:B------:R-:W-:-:S13]  /*0070*/  ISETP.GE.AND P0, PT, R13, R0, PT ;  /* 0x000000000d00720c */ /* 0x000fda0003f06270 */
[----:B------:R-:W-:Y:S05]  /*0080*/  @P0 EXIT ;  /* 0x000000000000094d */ /* 0x000fea0003800000 */
[----:B------:R-:W-:Y:S01]  /*0090*/  IABS R6, R3 ;  /* 0x0000000300067213 */ /* 0x000fe20000000000 */
[----:B------:R-:W0:Y:S01]  /*00a0*/  LDC R7, c[0x0][0x240] ;  /* 0x00009000ff077b82 */ /* 0x000e220000000800 */
[----:B------:R-:W-:Y:S01]  /*00b0*/  ULDC.U8 UR6, c[0x0][0x244] ;  /* 0x0000910000067ab9 */ /* 0x000fe20000000000 */
[----:B------:R-:W-:Y:S01]  /*00c0*/  ULDC UR4, c[0x0][0x240] ;  /* 0x0000900000047ab9 */ /* 0x000fe20000000800 */
[----:B------:R-:W1:Y:S01]  /*00d0*/  I2F.RP R9, R6 ;  /* 0x0000000600097306 */ /* 0x000e620000209400 */
[----:B------:R-:W-:Y:S02]  /*00e0*/  UPRMT UR6, UR6, 0x8880, URZ ;  /* 0x0000888006067896 */ /* 0x000fe4000800003f */
[----:B------:R-:W-:Y:S02]  /*00f0*/  UIADD3 UR4, UR4, -0x1, URZ ;  /* 0xffffffff04047890 */ /* 0x000fe4000fffe03f */
[----:B------:R-:W2:Y:S01]  /*0100*/  LDC R8, c[0x0][0x23c] ;  /* 0x00008f00ff087b82 */ /* 0x000ea20000000800 */
[----:B------:R-:W-:-:S02]  /*0110*/  UISETP.NE.AND UP0, UPT, UR6, URZ, UPT ;  /* 0x0000003f0600728c */ /* 0x000fc4000bf05270 */
[----:B------:R-:W-:Y:S01]  /*0120*/  ISETP.NE.AND P0, PT, RZ, UR6, PT ;  /* 0x00000006ff007c0c */ /* 0x000fe2000bf05270 */
[----:B------:R-:W-:Y:S01]  /*0130*/  ULDC UR7, c[0x0][0xc] ;  /* 0x0000030000077ab9 */ /* 0x000fe20000000800 */
[----:B------:R-:W-:Y:S01]  /*0140*/  ULDC.64 UR8, c[0x0][0x208] ;  /* 0x0000820000087ab9 */ /* 0x000fe20000000a00 */
[----:B------:R-:W-:Y:S02]  /*0150*/  UIMAD UR5, UR5, UR7, URZ ;  /* 0x00000007050572a4 */ /* 0x000fe4000f8e023f */
[----:B------:R-:W-:Y:S01]  /*0160*/  USEL UR6, UR4, URZ, !UP0 ;  /* 0x0000003f04067287 */ /* 0x000fe2000c000000 */
[----:B------:R-:W3:Y:S01]  /*0170*/  LDC.64 R2, c[0x0][0x218] ;  /* 0x00008600ff027b82 */ /* 0x000ee20000000a00 */
[----:B-1----:R-:W1:Y:S07]  /*0180*/  MUFU.RCP R9, R9 ;  /* 0x0000000900097308 */ /* 0x002e6e0000001000 */
[----:B------:R-:W4:Y:S01]  /*0190*/  LDC.64 R4, c[0x0][0x230] ;  /* 0x00008c00ff047b82 */ /* 0x000f220000000a00 */
[----:B-1----:R-:W-:-:S04]  /*01a0*/  IADD3 R10, R9, 0xffffffe, RZ ;  /* 0x0ffffffe090a7810 */ /* 0x002fc80007ffe0ff */
[----:B------:R1:W5:Y:S02]  /*01b0*/  F2I.FTZ.U32.TRUNC.NTZ R11, R10 ;  /* 0x0000000a000b7305 */ /* 0x000364000021f000 */
[----:B-1----:R-:W-:Y:S01]  /*01c0*/  HFMA2.MMA R10, -RZ, RZ, 0, 0 ;  /* 0x00000000ff0a7435 */ /* 0x002fe200000001ff */
[----:B-----5:R-:W-:-:S04]  /*01d0*/  IMAD.MOV R9, RZ, RZ, -R11 ;  /* 0x000000ffff097224 */ /* 0x020fc800078e0a0b */
[----:B------:R-:W-:-:S05]  /*01e0*/  IMAD R9, R9, R6, RZ ;  /* 0x0000000609097224 */ /* 0x000fca00078e02ff */
[----:B------:R-:W-:-:S04]  /*01f0*/  IMAD.HI.U32 R9, R11, R9, R10 ;  /* 0x000000090b097227 */ /* 0x000fc800078e000a */
[----:B0-23--:R-:W-:-:S07]  /*0200*/  IMAD.MOV.U32 R11, RZ, RZ, R13 ;  /* 0x000000ffff0b7224 */ /* 0x00dfce00078e000d */
.L_x_3:
[----:B------:R-:W-:Y:S02]  /*0210*/  IABS R12, R11 ;  /* 0x0000000b000c7213 */ /* 0x000fe40000000000 */
[----:B------:R-:W-:Y:S02]  /*0220*/  IABS R10, R7 ;  /* 0x00000007000a7213 */ /* 0x000fe40000000000 */
[----:B0-----:R-:W-:Y:S01]  /*0230*/  IABS R18, R8 ;  /* 0x0000000800127213 */ /* 0x001fe20000000000 */
[----:B------:R-:W-:Y:S01]  /*0240*/  IMAD.HI.U32 R16, R9, R12, RZ ;  /* 0x0000000c09107227 */ /* 0x000fe200078e00ff */
[----:B------:R-:W0:Y:S04]  /*0250*/  I2F.RP R14, R10 ;  /* 0x0000000a000e7306 */ /* 0x000e280000209400 */
[----:B------:R-:W-:-:S05]  /*0260*/  IADD3 R13, -R16, RZ, RZ ;  /* 0x000000ff100d7210 */ /* 0x000fca0007ffe1ff */
[----:B------:R-:W-:Y:S01]  /*0270*/  IMAD R13, R18, R13, R12 ;  /* 0x0000000d120d7224 */ /* 0x000fe200078e020c */
[----:B------:R-:W-:-:S04]  /*0280*/  LOP3.LUT R12, R11, R8, RZ, 0x3c, !PT ;  /* 0x000000080b0c7212 */ /* 0x000fc800078e3cff */
[----:B------:R-:W-:Y:S01]  /*0290*/  ISETP.GT.U32.AND P3, PT, R6, R13, PT ;  /* 0x0000000d0600720c */ /* 0x000fe20003f64070 */
[----:B0-----:R-:W0:Y:S01]  /*02a0*/  MUFU.RCP R14, R14 ;  /* 0x0000000e000e7308 */ /* 0x001e220000001000 */
[----:B------:R-:W-:Y:S01]  /*02b0*/  ISETP.GE.AND P2, PT, R12, RZ, PT ;  /* 0x000000ff0c00720c */ /* 0x000fe20003f46270 */
[----:B------:R-:W-:-:S10]  /*02c0*/  IMAD.MOV.U32 R12, RZ, RZ, RZ ;  /* 0x000000ffff0c7224 */ /* 0x000fd400078e00ff */
[----:B------:R-:W-:Y:S02]  /*02d0*/  @!P3 IMAD.IADD R13, R13, 0x1, -R18 ;  /* 0x000000010d0db824 */ /* 0x000fe400078e0a12 */
[----:B------:R-:W-:Y:S01]  /*02e0*/  @!P3 VIADD R16, R16, 0x1 ;  /* 0x000000011010b836 */ /* 0x000fe20000000000 */
[----:B------:R-:W-:Y:S02]  /*02f0*/  ISETP.NE.AND P3, PT, R8, RZ, PT ;  /* 0x000000ff0800720c */ /* 0x000fe40003f65270 */
[----:B0-----:R-:W-:Y:S02]  /*0300*/  IADD3 R15, R14, 0xffffffe, RZ ;  /* 0x0ffffffe0e0f7810 */ /* 0x001fe40007ffe0ff */
[----:B------:R-:W-:Y:S02]  /*0310*/  ISETP.GE.U32.AND P1, PT, R13, R6, PT ;  /* 0x000000060d00720c */ /* 0x000fe40003f26070 */
[----:B------:R-:W0:Y:S11]  /*0320*/  F2I.FTZ.U32.TRUNC.NTZ R13, R15 ;  /* 0x0000000f000d7305 */ /* 0x000e36000021f000 */
[----:B------:R-:W-:Y:S01]  /*0330*/  @P1 IADD3 R16, R16, 0x1, RZ ;  /* 0x0000000110101810 */ /* 0x000fe20007ffe0ff */
[----:B0-----:R-:W-:-:S03]  /*0340*/  IMAD.MOV R17, RZ, RZ, -R13 ;  /* 0x000000ffff117224 */ /* 0x001fc600078e0a0d */
[----:B------:R-:W-:Y:S02]  /*0350*/  @!P2 IADD3 R16, -R16, RZ, RZ ;  /* 0x000000ff1010a210 */ /* 0x000fe40007ffe1ff */
[----:B------:R-:W-:Y:S01]  /*0360*/  @!P3 LOP3.LUT R16, RZ, R8, RZ, 0x33, !PT ;  /* 0x00000008ff10b212 */ /* 0x000fe200078e33ff */
[----:B------:R-:W-:-:S03]  /*0370*/  IMAD R17, R17, R10, RZ ;  /* 0x0000000a11117224 */ /* 0x000fc600078e02ff */
[----:B------:R-:W-:Y:S01]  /*0380*/  IABS R14, R16 ;  /* 0x00000010000e7213 */ /* 0x000fe20000000000 */
[----:B------:R-:W-:-:S03]  /*0390*/  IMAD.HI.U32 R12, R13, R17, R12 ;  /* 0x000000110d0c7227 */ /* 0x000fc600078e000c */
[----:B------:R-:W-:-:S05]  /*03a0*/  MOV R13, R14 ;  /* 0x0000000e000d7202 */ /* 0x000fca0000000f00 */
        /* <DEDUP_REMOVED lines=8> */
[----:B------:R-:W-:-:S04]  /*0430*/  LOP3.LUT R10, R16, R7, RZ, 0x3c, !PT ;  /* 0x00000007100a7212 */ /* 0x000fc800078e3cff */
[----:B------:R-:W-:-:S07]  /*0440*/  ISETP.GE.AND P2, PT, R10, RZ, PT ;  /* 0x000000ff0a00720c */ /* 0x000fce0003f46270 */
[----:B------:R-:W-:-:S05]  /*0450*/  @P1 IADD3 R12, R12, 0x1, RZ ;  /* 0x000000010c0c1810 */ /* 0x000fca0007ffe0ff */
[----:B------:R-:W-:-:S05]  /*0460*/  IMAD.MOV.U32 R10, RZ, RZ, R12 ;  /* 0x000000ffff0a7224 */ /* 0x000fca00078e000c */
[----:B------:R-:W-:Y:S02]  /*0470*/  @!P2 IADD3 R10, -R10, RZ, RZ ;  /* 0x000000ff0a0aa210 */ /* 0x000fe40007ffe1ff */
[----:B------:R-:W-:-:S05]  /*0480*/  @!P3 LOP3.LUT R10, RZ, R7, RZ, 0x33, !PT ;  /* 0x00000007ff0ab212 */ /* 0x000fca00078e33ff */
[----:B------:R-:W-:-:S04]  /*0490*/  IMAD.MOV R17, RZ, RZ, -R10 ;  /* 0x000000ffff117224 */ /* 0x000fc800078e0a0a */
[----:B------:R-:W-:Y:S01]  /*04a0*/  IMAD R17, R7, R17, R16 ;  /* 0x0000001107117224 */ /* 0x000fe200078e0210 */
[----:B------:R-:W-:-:S04]  /*04b0*/  IADD3 R16, -R16, RZ, RZ ;  /* 0x000000ff10107210 */ /* 0x000fc80007ffe1ff */
[C---:B------:R-:W-:Y:S02]  /*04c0*/  ISETP.NE.AND P1, PT, R17.reuse, UR6, PT ;  /* 0x0000000611007c0c */ /* 0x040fe4000bf25270 */
[----:B------:R-:W-:Y:S01]  /*04d0*/  IADD3 R19, R17, -0x1, RZ ;  /* 0xffffffff11137810 */ /* 0x000fe20007ffe0ff */
[----:B------:R-:W-:-:S04]  /*04e0*/  @!P0 IMAD.MOV R19, RZ, RZ, R17 ;  /* 0x000000ffff138224 */ /* 0x000fc800078e0211 */
[----:B------:R-:W-:Y:S02]  /*04f0*/  IMAD R23, R10, UR4, R19 ;  /* 0x000000040a177c24 */ /* 0x000fe4000f8e0213 */
[----:B------:R-:W-:-:S04]  /*0500*/  IMAD R19, R8, R16, R11 ;  /* 0x0000001008137224 */ /* 0x000fc800078e020b */
[----:B------:R-:W0:Y:S01]  /*0510*/  @P1 LDC.64 R14, c[0x0][0x220] ;  /* 0x00008800ff0e1b82 */ /* 0x000e220000000a00 */
[----:B------:R-:W-:-:S07]  /*0520*/  @P1 IMAD R23, R23, R8, R19 ;  /* 0x0000000817171224 */ /* 0x000fce00078e0213 */
[----:B------:R-:W1:Y:S01]  /*0530*/  @P1 LDC.64 R12, c[0x0][0x210] ;  /* 0x00008400ff0c1b82 */ /* 0x000e620000000a00 */
[----:B0-----:R-:W-:-:S06]  /*0540*/  @P1 IMAD.WIDE R20, R19, 0x4, R14 ;  /* 0x0000000413141825 */ /* 0x001fcc00078e020e */
[----:B------:R-:W2:Y:S01]  /*0550*/  @P1 LDG.E.CONSTANT R21, desc[UR8][R20.64] ;  /* 0x0000000814151981 */ /* 0x000ea2000c1e9900 */
[----:B-1----:R-:W-:Y:S02]  /*0560*/  @P1 IMAD.WIDE R14, R23, 0x4, R12 ;  /* 0x00000004170e1825 */ /* 0x002fe400078e020c */
[----:B------:R-:W0:Y:S04]  /*0570*/  @!P1 LDC.64 R12, c[0x0][0x228] ;  /* 0x00008a00ff0c9b82 */ /* 0x000e280000000a00 */
[----:B------:R-:W2:Y:S01]  /*0580*/  @P1 LDG.E.CONSTANT R14, desc[UR8][R14.64] ;  /* 0x000000080e0e1981 */ /* 0x000ea2000c1e9900 */
[----:B------:R-:W-:-:S04]  /*0590*/  IMAD R17, R17, R8, R19 ;  /* 0x0000000811117224 */ /* 0x000fc800078e0213 */
[----:B----4-:R-:W-:-:S05]  /*05a0*/  IMAD.WIDE R16, R17, 0x4, R4 ;  /* 0x0000000411107825 */ /* 0x010fca00078e0204 */
[----:B------:R-:W3:Y:S01]  /*05b0*/  LDG.E.CONSTANT R23, desc[UR8][R16.64] ;  /* 0x0000000810177981 */ /* 0x000ee2000c1e9900 */
[----:B0-----:R-:W-:-:S04]  /*05c0*/  @!P1 IMAD.WIDE R12, R19, 0x4, R12 ;  /* 0x00000004130c9825 */ /* 0x001fc800078e020c */
[----:B--2---:R-:W-:-:S06]  /*05d0*/  @P1 FADD.FTZ R10, R14, R21 ;  /* 0x000000150e0a1221 */ /* 0x004fcc0000010000 */
[----:B------:R-:W3:Y:S01]  /*05e0*/  @!P1 LDG.E.CONSTANT R10, desc[UR8][R12.64] ;  /* 0x000000080c0a9981 */ /* 0x000ee2000c1e9900 */
[C---:B------:R-:W-:Y:S01]  /*05f0*/  IMAD.WIDE R18, R11.reuse, 0x4, R2 ;  /* 0x000000040b127825 */ /* 0x040fe200078e0202 */
[----:B------:R-:W-:-:S04]  /*0600*/  IADD3 R11, R11, UR5, RZ ;  /* 0x000000050b0b7c10 */ /* 0x000fc8000fffe0ff */
[----:B------:R-:W-:Y:S01]  /*0610*/  ISETP.GE.AND P1, PT, R11, R0, PT ;  /* 0x000000000b00720c */ /* 0x000fe20003f26270 */
[----:B---3--:R-:W-:-:S05]  /*0620*/  FADD.FTZ R23, R23, R10 ;  /* 0x0000000a17177221 */ /* 0x008fca0000010000 */
[----:B------:R0:W-:Y:S07]  /*0630*/  STG.E desc[UR8][R18.64], R23 ;  /* 0x0000001712007986 */ /* 0x0001ee000c101908 */
[----:B------:R-:W-:Y:S05]  /*0640*/  @!P1 BRA `(.L_x_3) ;  /* 0xfffffff800f09947 */ /* 0x000fea000383ffff */
[----:B------:R-:W-:Y:S05]  /*0650*/  EXIT ;  /* 0x000000000000794d */ /* 0x000fea0003800000 */
.L_x_4:
        /* <DEDUP_REMOVED lines=10> */
.L_x_14:


//--------------------- .text._ZN17fastertransformer21add_bias_add_posembedI6__halfEEvPT_PKS2_S5_iii --------------------------
	.section	.text._ZN17fastertransformer21add_bias_add_posembedI6__halfEEvPT_PKS2_S5_iii,"ax",@progbits
	.align	128
        .global         _ZN17fastertransformer21add_bias_add_posembedI6__halfEEvPT_PKS2_S5_iii
        .type           _ZN17fastertransformer21add_bias_add_posembedI6__halfEEvPT_PKS2_S5_iii,@function
        .size           _ZN17fastertransformer21add_bias_add_posembedI6__halfEEvPT_PKS2_S5_iii,(.L_x_15 - _ZN17fastertransformer21add_bias_add_posembedI6__halfEEvPT_PKS2_S5_iii)
        .other          _ZN17fastertransformer21add_bias_add_posembedI6__halfEEvPT_PKS2_S5_iii,@"STO_CUDA_ENTRY STV_DEFAULT"
_ZN17fastertransformer21add_bias_add_posembedI6__halfEEvPT_PKS2_S5_iii:
.text._ZN17fastertransformer21add_bias_add_posembedI6__halfEEvPT_PKS2_S5_iii:
        /* <DEDUP_REMOVED lines=30> */
.L_x_5:
        /* <DEDUP_REMOVED lines=39> */
[----:B--2---:R-:W-:-:S06]  /*0450*/  HADD2 R17, R17, R18 ;  /* 0x0000001211117230 */ /* 0x004fcc0000000000 */
[----:B---3--:R-:W-:-:S07]  /*0460*/  HFMA2.MMA R21, R20, 1, 1, R17 ;  /* 0x3c003c0014157835 */ /* 0x008fce0000000011 */
[----:B------:R1:W-:Y:S01]  /*0470*/  STG.E desc[UR6][R14.64], R21 ;  /* 0x000000150e007986 */ /* 0x0003e2000c101906 */
[----:B------:R-:W-:Y:S05]  /*0480*/  @!P1 BRA `(.L_x_5) ;  /* 0xfffffffc00549947 */ /* 0x000fea000383ffff */
[----:B------:R-:W-:Y:S05]  /*0490*/  EXIT ;  /* 0x000000000000794d */ /* 0x000fea0003800000 */
.L_x_6:
        /* <DEDUP_REMOVED lines=14> */
.L_x_15:


//--------------------- .text._ZN17fastertransformer10slice_copyI6__halfEEvPKT_PS2_iiii --------------------------
	.section	.text._ZN17fastertransformer10slice_copyI6__halfEEvPKT_PS2_iiii,"ax",@progbits
	.align	128
        .global         _ZN17fastertransformer10slice_copyI6__halfEEvPKT_PS2_iiii
        .type           _ZN17fastertransformer10slice_copyI6__halfEEvPKT_PS2_iiii,@function
        .size           _ZN17fastertransformer10slice_copyI6__halfEEvPKT_PS2_iiii,(.L_x_16 - _ZN17fastertransformer10slice_copyI6__halfEEvPKT_PS2_iiii)
        .other          _ZN17fastertransformer10slice_copyI6__halfEEvPKT_PS2_iiii,@"STO_CUDA_ENTRY STV_DEFAULT"
_ZN17fastertransformer10slice_copyI6__halfEEvPKT_PS2_iiii:
.text._ZN17fastertransformer10slice_copyI6__halfEEvPKT_PS2_iiii:
        /* <DEDUP_REMOVED lines=46> */
.L_x_7:
        /* <DEDUP_REMOVED lines=10> */
.L_x_16:


//--------------------- .text._ZN17fastertransformer37add_bias_concat_clstoken_add_posembedI6__halfEEvPKT_PS2_S4_S4_S4_iiib --------------------------
	.section	.text._ZN17fastertransformer37add_bias_concat_clstoken_add_posembedI6__halfEEvPKT_PS2_S4_S4_S4_iiib,"ax",@progbits
	.align	128
        .global         _ZN17fastertransformer37add_bias_concat_clstoken_add_posembedI6__halfEEvPKT_PS2_S4_S4_S4_iiib
        .type           _ZN17fastertransformer37add_bias_concat_clstoken_add_posembedI6__halfEEvPKT_PS2_S4_S4_S4_iiib,@function
        .size           _ZN17fastertransformer37add_bias_concat_clstoken_add_posembedI6__halfEEvPKT_PS2_S4_S4_S4_iiib,(.L_x_17 - _ZN17fastertransformer37add_bias_concat_clstoken_add_posembedI6__halfEEvPKT_PS2_S4_S4_S4_iiib)
        .other          _ZN17fastertransformer37add_bias_concat_clstoken_add_posembedI6__halfEEvPKT_PS2_S4_S4_S4_iiib,@"STO_CUDA_ENTRY STV_DEFAULT"
_ZN17fastertransformer37add_bias_concat_clstoken_add_posembedI6__halfEEvPKT_PS2_S4_S4_S4_iiib:
.text._ZN17fastertransformer37add_bias_concat_clstoken_add_posembedI6__halfEEvPKT_PS2_S4_S4_S4_iiib:
        /* <DEDUP_REMOVED lines=31> */
[----:B0-2---:R-:W-:-:S07]  /*01f0*/  IMAD.HI.U32 R11, R7, R11, R6 ;  /* 0x0000000b070b7227 */ /* 0x005fce00078e0006 */
.L_x_8:
[----:B------:R-:W-:Y:S02]  /*0200*/  IABS R6, R9 ;  /* 0x0000000900067213 */ /* 0x000fe40000000000 */
[----:B------:R-:W-:Y:S02]  /*0210*/  IABS R14, R13 ;  /* 0x0000000d000e7213 */ /* 0x000fe40000000000 */
[----:B0-----:R-:W0:Y:S01]  /*0220*/  I2F.RP R16, R6 ;  /* 0x0000000600107306 */ /* 0x001e220000209400 */
[----:B------:R-:W-:Y:S02]  /*0230*/  IABS R18, R10 ;  /* 0x0000000a00127213 */ /* 0x000fe40000000000 */
[----:B------:R-:W-:-:S04]  /*0240*/  IMAD.HI.U32 R12, R11, R14, RZ ;  /* 0x0000000e0b0c7227 */ /* 0x000fc800078e00ff */
[----:B------:R-:W-:-:S04]  /*0250*/  IMAD.MOV R7, RZ, RZ, -R12 ;  /* 0x000000ffff077224 */ /* 0x000fc800078e0a0c */
[----:B------:R-:W-:Y:S01]  /*0260*/  IMAD R7, R18, R7, R14 ;  /* 0x0000000712077224 */ /* 0x000fe200078e020e */
[----:B0-----:R-:W0:Y:S04]  /*0270*/  MUFU.RCP R16, R16 ;  /* 0x0000001000107308 */ /* 0x001e280000001000 */
[----:B------:R-:W-:-:S13]  /*0280*/  ISETP.GT.U32.AND P3, PT, R8, R7, PT ;  /* 0x000000070800720c */ /* 0x000fda0003f64070 */
[----:B------:R-:W-:Y:S02]  /*0290*/  @!P3 IADD3 R7, R7, -R18, RZ ;  /* 0x800000120707b210 */ /* 0x000fe40007ffe0ff */
[----:B------:R-:W-:Y:S01]  /*02a0*/  @!P3 IADD3 R12, R12, 0x1, RZ ;  /* 0x000000010c0cb810 */ /* 0x000fe20007ffe0ff */
[----:B0-----:R-:W-:Y:S01]  /*02b0*/  VIADD R14, R16, 0xffffffe ;  /* 0x0ffffffe100e7836 */ /* 0x001fe20000000000 */
[----:B------:R-:W-:Y:S02]  /*02c0*/  ISETP.GE.U32.AND P1, PT, R7, R8, PT ;  /* 0x000000080700720c */ /* 0x000fe40003f26070 */
[----:B------:R-:W-:Y:S01]  /*02d0*/  LOP3.LUT R7, R13, R10, RZ, 0x3c, !PT ;  /* 0x0000000a0d077212 */ /* 0x000fe200078e3cff */
[----:B------:R0:W1:Y:S01]  /*02e0*/  F2I.FTZ.U32.TRUNC.NTZ R15, R14 ;  /* 0x0000000e000f7305 */ /* 0x000062000021f000 */
[----:B------:R-:W-:Y:S02]  /*02f0*/  ISETP.NE.AND P3, PT, R10, RZ, PT ;  /* 0x000000ff0a00720c */ /* 0x000fe40003f65270 */
[----:B------:R-:W-:-:S02]  /*0300*/  ISETP.GE.AND P2, PT, R7, RZ, PT ;  /* 0x000000ff0700720c */ /* 0x000fc40003f46270 */
[----:B0-----:R-:W-:-:S05]  /*0310*/  MOV R14, RZ ;  /* 0x000000ff000e7202 */ /* 0x001fca0000000f00 */
[----:B------:R-:W-:Y:S01]  /*0320*/  @P1 VIADD R12, R12, 0x1 ;  /* 0x000000010c0c1836 */ /* 0x000fe20000000000 */
[----:B-1----:R-:W-:-:S05]  /*0330*/  IADD3 R7, RZ, -R15, RZ ;  /* 0x8000000fff077210 */ /* 0x002fca0007ffe0ff */
[----:B------:R-:W-:Y:S01]  /*0340*/  @!P2 IMAD.MOV R12, RZ, RZ, -R12 ;  /* 0x000000ffff0ca224 */ /* 0x000fe200078e0a0c */
[----:B------:R-:W-:Y:S01]  /*0350*/  @!P3 LOP3.LUT R12, RZ, R10, RZ, 0x33, !PT ;  /* 0x0000000aff0cb212 */ /* 0x000fe200078e33ff */
[----:B------:R-:W-:-:S03]  /*0360*/  IMAD R7, R7, R6, RZ ;  /* 0x0000000607077224 */ /* 0x000fc600078e02ff */
[----:B------:R-:W-:Y:S01]  /*0370*/  IABS R16, R12 ;  /* 0x0000000c00107213 */ /* 0x000fe20000000000 */
[----:B------:R-:W-:-:S04]  /*0380*/  IMAD.HI.U32 R14, R15, R7, R14 ;  /* 0x000000070f0e7227 */ /* 0x000fc800078e000e */
[----:B------:R-:W-:-:S04]  /*0390*/  IMAD.MOV.U32 R7, RZ, RZ, R16 ;  /* 0x000000ffff077224 */ /* 0x000fc800078e0010 */
[----:B------:R-:W-:-:S05]  /*03a0*/  IMAD.HI.U32 R14, R14, R7, RZ ;  /* 0x000000070e0e7227 */ /* 0x000fca00078e00ff */
[----:B------:R-:W-:-:S05]  /*03b0*/  IADD3 R15, -R14, RZ, RZ ;  /* 0x000000ff0e0f7210 */ /* 0x000fca0007ffe1ff */
[----:B------:R-:W-:-:S05]  /*03c0*/  IMAD R7, R6, R15, R7 ;  /* 0x0000000f06077224 */ /* 0x000fca00078e0207 */
[----:B------:R-:W-:-:S13]  /*03d0*/  ISETP.GT.U32.AND P3, PT, R6, R7, PT ;  /* 0x000000070600720c */ /* 0x000fda0003f64070 */
[----:B------:R-:W-:Y:S01]  /*03e0*/  @!P3 IMAD.IADD R7, R7, 0x1, -R6 ;  /* 0x000000010707b824 */ /* 0x000fe200078e0a06 */
[----:B------:R-:W-:Y:S02]  /*03f0*/  @!P3 IADD3 R14, R14, 0x1, RZ ;  /* 0x000000010e0eb810 */ /* 0x000fe40007ffe0ff */
[----:B------:R-:W-:Y:S02]  /*0400*/  ISETP.NE.AND P3, PT, R9, RZ, PT ;  /* 0x000000ff0900720c */ /* 0x000fe40003f65270 */
[----:B------:R-:W-:Y:S02]  /*0410*/  ISETP.GE.U32.AND P1, PT, R7, R6, PT ;  /* 0x000000060700720c */ /* 0x000fe40003f26070 */
[----:B------:R-:W-:-:S04]  /*0420*/  LOP3.LUT R6, R12, R9, RZ, 0x3c, !PT ;  /* 0x000000090c067212 */ /* 0x000fc800078e3cff */
[----:B------:R-:W-:-:S07]  /*0430*/  ISETP.GE.AND P2, PT, R6, RZ, PT ;  /* 0x000000ff0600720c */ /* 0x000fce0003f46270 */
[----:B------:R-:W-:-:S05]  /*0440*/  @P1 VIADD R14, R14, 0x1 ;  /* 0x000000010e0e1836 */ /* 0x000fca0000000000 */
[----:B------:R-:W-:-:S05]  /*0450*/  MOV R18, R14 ;  /* 0x0000000e00127202 */ /* 0x000fca0000000f00 */
[----:B------:R-:W-:Y:S01]  /*0460*/  @!P2 IMAD.MOV R18, RZ, RZ, -R18 ;  /* 0x000000ffff12a224 */ /* 0x000fe200078e0a12 */
[----:B------:R-:W-:-:S04]  /*0470*/  @!P3 LOP3.LUT R18, RZ, R9, RZ, 0x33, !PT ;  /* 0x00000009ff12b212 */ /* 0x000fc800078e33ff */
[----:B------:R-:W-:-:S05]  /*0480*/  IADD3 R19, -R18, RZ, RZ ;  /* 0x000000ff12137210 */ /* 0x000fca0007ffe1ff */
[----:B------:R-:W-:Y:S01]  /*0490*/  IMAD R19, R9, R19, R12 ;  /* 0x0000001309137224 */ /* 0x000fe200078e020c */
[----:B------:R-:W-:-:S04]  /*04a0*/  IADD3 R12, -R12, RZ, RZ ;  /* 0x000000ff0c0c7210 */ /* 0x000fc80007ffe1ff */
[C---:B------:R-:W-:Y:S01]  /*04b0*/  ISETP.NE.AND P1, PT, R19.reuse, UR6, PT ;  /* 0x0000000613007c0c */ /* 0x040fe2000bf25270 */
[----:B------:R-:W-:Y:S01]  /*04c0*/  IMAD R23, R10, R12, R13 ;  /* 0x0000000c0a177224 */ /* 0x000fe200078e020d */
[----:B------:R-:W-:Y:S01]  /*04d0*/  IADD3 R21, R19, -0x1, RZ ;  /* 0xffffffff13157810 */ /* 0x000fe20007ffe0ff */
[----:B------:R-:W-:-:S04]  /*04e0*/  @!P0 IMAD.MOV R21, RZ, RZ, R19 ;  /* 0x000000ffff158224 */ /* 0x000fc800078e0213 */
[----:B------:R-:W-:-:S06]  /*04f0*/  IMAD R21, R18, UR4, R21 ;  /* 0x0000000412157c24 */ /* 0x000fcc000f8e0215 */
[----:B------:R-:W0:Y:S01]  /*0500*/  @P1 LDC.64 R16, c[0x0][0x210] ;  /* 0x00008400ff101b82 */ /* 0x000e220000000a00 */
[----:B------:R-:W-:-:S07]  /*0510*/  @P1 IMAD R21, R21, R10, R23 ;  /* 0x0000000a15151224 */ /* 0x000fce00078e0217 */
[----:B------:R-:W1:Y:S08]  /*0520*/  @P1 LDC.64 R14, c[0x0][0x220] ;  /* 0x00008800ff0e1b82 */ /* 0x000e700000000a00 */
[----:B------:R-:W2:Y:S01]  /*0530*/  @!P1 LDC.64 R6, c[0x0][0x228] ;  /* 0x00008a00ff069b82 */ /* 0x000ea20000000a00 */
[----:B0-----:R-:W-:-:S04]  /*0540*/  @P1 IMAD.WIDE R16, R21, 0x4, R16 ;  /* 0x0000000415101825 */ /* 0x001fc800078e0210 */
[----:B------:R-:W-:Y:S02]  /*0550*/  IMAD R21, R19, R10, R23 ;  /* 0x0000000a13157224 */ /* 0x000fe400078e0217 */
[----:B------:R-:W5:Y:S01]  /*0560*/  @P1 LDG.E.CONSTANT R16, desc[UR8][R16.64] ;  /* 0x0000000810101981 */ /* 0x000f62000c1e9900 */
[----:B-1----:R-:W-:-:S06]  /*0570*/  @P1 IMAD.WIDE R18, R23, 0x4, R14 ;  /* 0x0000000417121825 */ /* 0x002fcc00078e020e */
[----:B------:R-:W5:Y:S01]  /*0580*/  @P1 LDG.E.CONSTANT R19, desc[UR8][R18.64] ;  /* 0x0000000812131981 */ /* 0x000f62000c1e9900 */
[----:B----4-:R-:W-:-:S04]  /*0590*/  IMAD.WIDE R14, R21, 0x4, R4 ;  /* 0x00000004150e7825 */ /* 0x010fc800078e0204 */
[----:B--2---:R-:W-:Y:S02]  /*05a0*/  @!P1 IMAD.WIDE R6, R23, 0x4, R6 ;  /* 0x0000000417069825 */ /* 0x004fe400078e0206 */
[----:B------:R-:W2:Y:S04]  /*05b0*/  LDG.E.CONSTANT R15, desc[UR8][R14.64] ;  /* 0x000000080e0f7981 */ /* 0x000ea8000c1e9900 */
[----:B------:R-:W4:Y:S01]  /*05c0*/  @!P1 LDG.E.CONSTANT R6, desc[UR8][R6.64] ;  /* 0x0000000806069981 */ /* 0x000f22000c1e9900 */
[C---:B---3--:R-:W-:Y:S01]  /*05d0*/  IMAD.WIDE R20, R13.reuse, 0x4, R2 ;  /* 0x000000040d147825 */ /* 0x048fe200078e0202 */
[----:B------:R-:W-:Y:S01]  /*05e0*/  IADD3 R13, R13, UR5, RZ ;  /* 0x000000050d0d7c10 */ /* 0x000fe2000fffe0ff */
[----:B-----5:R-:W-:-:S10]  /*05f0*/  @P1 HFMA2.MMA R23, R16, 1, 1, R19 ;  /* 0x3c003c0010171835 */ /* 0x020fd40000000013 */
[----:B--2---:R-:W-:Y:S01]  /*0600*/  @P1 HADD2 R23, R15, R23 ;  /* 0x000000170f171230 */ /* 0x004fe20000000000 */
[----:B----4-:R-:W-:Y:S01]  /*0610*/  @!P1 HFMA2.MMA R23, R6, 1, 1, R15 ;  /* 0x3c003c0006179835 */ /* 0x010fe2000000000f */
[----:B------:R-:W-:-:S06]  /*0620*/  ISETP.GE.AND P1, PT, R13, R0, PT ;  /* 0x000000000d00720c */ /* 0x000fcc0003f26270 */
[----:B------:R0:W-:Y:S07]  /*0630*/  STG.E desc[UR8][R20.64], R23 ;  /* 0x0000001714007986 */ /* 0x0001ee000c101908 */
[----:B------:R-:W-:Y:S05]  /*0640*/  @!P1 BRA `(.L_x_8) ;  /* 0xfffffff800ec9947 */ /* 0x000fea000383ffff */
[----:B------:R-:W-:Y:S05]  /*0650*/  EXIT ;  /* 0x000000000000794d */ /* 0x000fea0003800000 */
.L_x_9:
        /* <DEDUP_REMOVED lines=10> */
.L_x_17:


//--------------------- .text._ZN17fastertransformer14add_bias_sliceI6__halfEEvPKT_PS2_S4_iiib --------------------------
	.section	.text._ZN17fastertransformer14add_bias_sliceI6__halfEEvPKT_PS2_S4_iiib,"ax",@progbits
	.align	128
        .global         _ZN17fastertransformer14add_bias_sliceI6__halfEEvPKT_PS2_S4_iiib
        .type           _ZN17fastertransformer14add_bias_sliceI6__halfEEvPKT_PS2_S4_iiib,@function
        .size           _ZN17fastertransformer14add_bias_sliceI6__halfEEvPKT_PS2_S4_iiib,(.L_x_18 - _ZN17fastertransformer14add_bias_sliceI6__halfEEvPKT_PS2_S4_iiib)
        .other          _ZN17fastertransformer14add_bias_sliceI6__halfEEvPKT_PS2_S4_iiib,@"STO_CUDA_ENTRY STV_DEFAULT"
_ZN17fastertransformer14add_bias_sliceI6__halfEEvPKT_PS2_S4_iiib:
.text._ZN17fastertransformer14add_bias_sliceI6__halfEEvPKT_PS2_S4_iiib:
        /* <DEDUP_REMOVED lines=14> */
[----:B------:R-:W-:Y:S01]  /*00e0*/  UPRMT UR4, UR4, 0x8880, URZ ;  /* 0x0000888004047896 */ /* 0x000fe2000800003f */
[----:B------:R-:W-:Y:S01]  /*00f0*/  IMAD R12, R9, UR6, RZ ;  /* 0x00000006090c7c24 */ /* 0x000fe2000f8e02ff */
[----:B------:R-:W-:Y:S02]  /*0100*/  ULDC UR6, c[0x0][0xc] ;  /* 0x0000030000067ab9 */ /* 0x000fe40000000800 */
[----:B------:R-:W2:Y:S01]  /*0110*/  LDC.64 R2, c[0x0][0x210] ;  /* 0x00008400ff027b82 */ /* 0x000ea20000000a00 */
[----:B------:R-:W-:Y:S01]  /*0120*/  UISETP.NE.AND UP0, UPT, UR4, URZ, UPT ;  /* 0x0000003f0400728c */ /* 0x000fe2000bf05270 */
[----:B------:R-:W-:Y:S01]  /*0130*/  ISETP.NE.AND P0, PT, R12, RZ, PT ;  /* 0x000000ff0c00720c */ /* 0x000fe20003f05270 */
[----:B------:R-:W-:-:S02]  /*0140*/  UIMAD UR4, UR5, UR6, URZ ;  /* 0x00000006050472a4 */ /* 0x000fc4000f8e023f */
[----:B------:R-:W-:Y:S01]  /*0150*/  USEL UR5, URZ, 0x1, !UP0 ;  /* 0x000000013f057887 */ /* 0x000fe2000c000000 */
[----:B------:R-:W-:Y:S02]  /*0160*/  ULDC.64 UR6, c[0x0][0x208] ;  /* 0x0000820000067ab9 */ /* 0x000fe40000000a00 */
[----:B------:R-:W3:Y:S01]  /*0170*/  LDC.64 R4, c[0x0][0x220] ;  /* 0x00008800ff047b82 */ /* 0x000ee20000000a00 */
[----:B-1----:R-:W1:Y:S07]  /*0180*/  MUFU.RCP R8, R8 ;  /* 0x0000000800087308 */ /* 0x002e6e0000001000 */
[----:B------:R-:W4:Y:S01]  /*0190*/  LDC.64 R6, c[0x0][0x218] ;  /* 0x00008600ff067b82 */ /* 0x000f220000000a00 */
[----:B-1----:R-:W-:-:S04]  /*01a0*/  VIADD R14, R8, 0xffffffe ;  /* 0x0ffffffe080e7836 */ /* 0x002fc80000000000 */
[----:B------:R1:W5:Y:S02]  /*01b0*/  F2I.FTZ.U32.TRUNC.NTZ R15, R14 ;  /* 0x0000000e000f7305 */ /* 0x000364000021f000 */
[----:B-1----:R-:W-:Y:S01]  /*01c0*/  HFMA2.MMA R14, -RZ, RZ, 0, 0 ;  /* 0x00000000ff0e7435 */ /* 0x002fe200000001ff */
[----:B-----5:R-:W-:-:S04]  /*01d0*/  IMAD.MOV R13, RZ, RZ, -R15 ;  /* 0x000000ffff0d7224 */ /* 0x020fc800078e0a0f */
[----:B------:R-:W-:-:S05]  /*01e0*/  IMAD R13, R13, R10, RZ ;  /* 0x0000000a0d0d7224 */ /* 0x000fca00078e02ff */
[----:B------:R-:W-:Y:S01]  /*01f0*/  IMAD.HI.U32 R13, R15, R13, R14 ;  /* 0x0000000d0f0d7227 */ /* 0x000fe200078e000e */
[----:B------:R-:W-:-:S03]  /*0200*/  LOP3.LUT R14, RZ, R12, RZ, 0x33, !PT ;  /* 0x0000000cff0e7212 */ /* 0x000fc600078e33ff */
[----:B0-23--:R-:W-:-:S07]  /*0210*/  IMAD.MOV.U32 R15, RZ, RZ, R17 ;  /* 0x000000ffff0f7224 */ /* 0x00dfce00078e0011 */
.L_x_10:
[----:B------:R-:W-:Y:S01]  /*0220*/  IABS R16, R15 ;  /* 0x0000000f00107213 */ /* 0x000fe20000000000 */
[C---:B------:R-:W-:Y:S01]  /*0230*/  IMAD.WIDE R20, R15.reuse, 0x4, R2 ;  /* 0x000000040f147825 */ /* 0x040fe200078e0202 */
[----:B------:R-:W-:Y:S02]  /*0240*/  IABS R18, R11 ;  /* 0x0000000b00127213 */ /* 0x000fe40000000000 */
[----:B------:R-:W-:Y:S01]  /*0250*/  ISETP.GE.AND P3, PT, R15, RZ, PT ;  /* 0x000000ff0f00720c */ /* 0x000fe20003f66270 */
[----:B0-----:R-:W-:Y:S01]  /*0260*/  IMAD.HI.U32 R8, R13, R16, RZ ;  /* 0x000000100d087227 */ /* 0x001fe200078e00ff */
[----:B------:R0:W2:Y:S04]  /*0270*/  LDG.E.CONSTANT R17, desc[UR6][R20.64] ;  /* 0x0000000614117981 */ /* 0x0000a8000c1e9900 */
[----:B------:R-:W-:-:S05]  /*0280*/  IADD3 R9, -R8, RZ, RZ ;  /* 0x000000ff08097210 */ /* 0x000fca0007ffe1ff */
[----:B------:R-:W-:-:S05]  /*0290*/  IMAD R9, R18, R9, R16 ;  /* 0x0000000912097224 */ /* 0x000fca00078e0210 */
[----:B------:R-:W-:-:S13]  /*02a0*/  ISETP.GT.U32.AND P1, PT, R10, R9, PT ;  /* 0x000000090a00720c */ /* 0x000fda0003f24070 */
[----:B------:R-:W-:Y:S01]  /*02b0*/  @!P1 IMAD.IADD R9, R9, 0x1, -R18 ;  /* 0x0000000109099824 */ /* 0x000fe200078e0a12 */
[----:B------:R-:W-:-:S04]  /*02c0*/  ISETP.NE.AND P1, PT, R11, RZ, PT ;  /* 0x000000ff0b00720c */ /* 0x000fc80003f25270 */
[----:B------:R-:W-:-:S13]  /*02d0*/  ISETP.GT.U32.AND P2, PT, R10, R9, PT ;  /* 0x000000090a00720c */ /* 0x000fda0003f44070 */
[----:B------:R-:W-:-:S05]  /*02e0*/  @!P2 IADD3 R9, R9, -R18, RZ ;  /* 0x800000120909a210 */ /* 0x000fca0007ffe0ff */
[----:B------:R-:W-:Y:S01]  /*02f0*/  @!P3 IMAD.MOV R9, RZ, RZ, -R9 ;  /* 0x000000ffff09b224 */ /* 0x000fe200078e0a09 */
[----:B------:R-:W-:-:S05]  /*0300*/  @!P1 LOP3.LUT R9, RZ, R11, RZ, 0x33, !PT ;  /* 0x0000000bff099212 */ /* 0x000fca00078e33ff */
[----:B------:R-:W-:-:S05]  /*0310*/  IMAD.WIDE R22, R9, 0x4, R4 ;  /* 0x0000000409167825 */ /* 0x000fca00078e0204 */
[----:B------:R-:W2:Y:S01]  /*0320*/  LDG.E.CONSTANT R18, desc[UR6][R22.64] ;  /* 0x0000000616127981 */ /* 0x000ea2000c1e9900 */
[----:B------:R-:W-:-:S04]  /*0330*/  IABS R19, R12 ;  /* 0x0000000c00137213 */ /* 0x000fc80000000000 */
[----:B------:R-:W1:Y:S08]  /*0340*/  I2F.RP R24, R19 ;  /* 0x0000001300187306 */ /* 0x000e700000209400 */
[----:B-1----:R-:W1:Y:S02]  /*0350*/  MUFU.RCP R24, R24 ;  /* 0x0000001800187308 */ /* 0x002e640000001000 */
[----:B-1----:R-:W-:-:S06]  /*0360*/  IADD3 R8, R24, 0xffffffe, RZ ;  /* 0x0ffffffe18087810 */ /* 0x002fcc0007ffe0ff */
[----:B------:R1:W3:Y:S01]  /*0370*/  F2I.FTZ.U32.TRUNC.NTZ R9, R8 ;  /* 0x0000000800097305 */ /* 0x0002e2000021f000 */
[----:B0-----:R-:W-:Y:S02]  /*0380*/  IABS R20, R12 ;  /* 0x0000000c00147213 */ /* 0x001fe40000000000 */
[----:B-1----:R-:W-:Y:S01]  /*0390*/  MOV R8, RZ ;  /* 0x000000ff00087202 */ /* 0x002fe20000000f00 */
[----:B---3--:R-:W-:-:S04]  /*03a0*/  IMAD.MOV R26, RZ, RZ, -R9 ;  /* 0x000000ffff1a7224 */ /* 0x008fc800078e0a09 */
[----:B------:R-:W-:-:S04]  /*03b0*/  IMAD R25, R26, R19, RZ ;  /* 0x000000131a197224 */ /* 0x000fc800078e02ff */
[----:B------:R-:W-:-:S04]  /*03c0*/  IMAD.HI.U32 R9, R9, R25, R8 ;  /* 0x0000001909097227 */ /* 0x000fc800078e0008 */
[----:B------:R-:W-:Y:S02]  /*03d0*/  IMAD.MOV R20, RZ, RZ, -R20 ;  /* 0x000000ffff147224 */ /* 0x000fe400078e0a14 */
[----:B------:R-:W-:-:S04]  /*03e0*/  IMAD.HI.U32 R9, R9, R16, RZ ;  /* 0x0000001009097227 */ /* 0x000fc800078e00ff */
[----:B------:R-:W-:-:S05]  /*03f0*/  IMAD R16, R9, R20, R16 ;  /* 0x0000001409107224 */ /* 0x000fca00078e0210 */
[----:B------:R-:W-:Y:S02]  /*0400*/  ISETP.GT.U32.AND P2, PT, R19, R16, PT ;  /* 0x000000101300720c */ /* 0x000fe40003f44070 */
[----:B------:R-:W-:-:S11]  /*0410*/  LOP3.LUT R8, R15, R12, RZ, 0x3c, !PT ;  /* 0x0000000c0f087212 */ /* 0x000fd600078e3cff */
[----:B------:R-:W-:-:S04]  /*0420*/  @!P2 IADD3 R16, R16, -R19, RZ ;  /* 0x800000131010a210 */ /* 0x000fc80007ffe0ff */
[----:B------:R-:W-:Y:S02]  /*0430*/  ISETP.GE.U32.AND P1, PT, R16, R19, PT ;  /* 0x000000131000720c */ /* 0x000fe40003f26070 */
[----:B------:R-:W-:Y:S01]  /*0440*/  ISETP.GE.AND P3, PT, R8, RZ, PT ;  /* 0x000000ff0800720c */ /* 0x000fe20003f66270 */
[----:B------:R-:W-:-:S10]  /*0450*/  @!P2 VIADD R9, R9, 0x1 ;  /* 0x000000010909a836 */ /* 0x000fd40000000000 */
[----:B------:R-:W-:-:S05]  /*0460*/  @P1 IADD3 R9, R9, 0x1, RZ ;  /* 0x0000000109091810 */ /* 0x000fca0007ffe0ff */
[----:B------:R-:W-:-:S05]  /*0470*/  @!P3 IMAD.MOV R9, RZ, RZ, -R9 ;  /* 0x000000ffff09b224 */ /* 0x000fca00078e0a09 */
[----:B------:R-:W-:-:S04]  /*0480*/  SEL R9, R14, R9, !P0 ;  /* 0x000000090e097207 */ /* 0x000fc80004000000 */
[----:B------:R-:W-:-:S05]  /*0490*/  IADD3 R8, R9, UR5, RZ ;  /* 0x0000000509087c10 */ /* 0x000fca000fffe0ff */
[----:B------:R-:W-:-:S04]  /*04a0*/  IMAD R9, R8, R11, R15 ;  /* 0x0000000b08097224 */ /* 0x000fc800078e020f */
[----:B----4-:R-:W-:-:S04]  /*04b0*/  IMAD.WIDE R8, R9, 0x4, R6 ;  /* 0x0000000409087825 */ /* 0x010fc800078e0206 */
[----:B------:R-:W-:-:S05]  /*04c0*/  VIADD R15, R15, UR4 ;  /* 0x000000040f0f7c36 */ /* 0x000fca0008000000 */
[----:B------:R-:W-:Y:S01]  /*04d0*/  ISETP.GE.AND P1, PT, R15, R0, PT ;  /* 0x000000000f00720c */ /* 0x000fe20003f26270 */
[----:B--2---:R-:W-:-:S07]  /*04e0*/  HFMA2.MMA R17, R17, 1, 1, R18 ;  /* 0x3c003c0011117835 */ /* 0x004fce0000000012 */
[----:B------:R0:W-:Y:S05]  /*04f0*/  STG.E desc[UR6][R8.64], R17 ;  /* 0x0000001108007986 */ /* 0x0001ea000c101906 */
[----:B------:R-:W-:Y:S05]  /*0500*/  @!P1 BRA `(.L_x_10) ;  /* 0xfffffffc00449947 */ /* 0x000fea000383ffff */
[----:B------:R-:W-:Y:S05]  /*0510*/  EXIT ;  /* 0x000000000000794d */ /* 0x000fea0003800000 */
.L_x_11:
        /* <DEDUP_REMOVED lines=14> */
.L_x_18:


//--------------------- .nv.shared.reserved.0     --------------------------
	.section	.nv.shared.reserved.0,"aw",@nobits
	.weak		__nv_reservedSMEM_offset_0_alias
	.size		__nv_reservedSMEM_offset_0_alias, 0, 0
	.other		__nv_reservedSMEM_offset_0_alias,@"STO_CUDA_RESERVED_SHARED STV_DEFAULT"
__nv_reservedSMEM_offset_0_alias:
	.zero		0


//--------------------- .nv.constant0._ZN17fastertransformer21add_bias_add_posembedIfEEvPT_PKS1_S4_iii --------------------------
	.section	.nv.constant0._ZN17fastertransformer21add_bias_add_posembedIfEEvPT_PKS1_S4_iii,"a",@progbits
	.sectionflags	@""
	.align	4
.nv.constant0._ZN17fastertransformer21add_bias_add_posembedIfEEvPT_PKS1_S4_iii:
	.zero		564


//--------------------- .nv.constant0._ZN17fastertransformer10slice_copyIfEEvPKT_PS1_iiii --------------------------
	.section	.nv.constant0._ZN17fastertransformer10slice_copyIfEEvPKT_PS1_iiii,"a",@progbits
	.sectionflags	@""
	.align	4
.nv.constant0._ZN17fastertransformer10slice_copyIfEEvPKT_PS1_iiii:
	.zero		560


//--------------------- .nv.constant0._ZN17fastertransformer37add_bias_concat_clstoken_add_posembedIfEEvPKT_PS1_S3_S3_S3_iiib --------------------------
	.section	.nv.constant0._ZN17fastertransformer37add_bias_concat_clstoken_add_posembedIfEEvPKT_PS1_S3_S3_S3_iiib,"a",@progbits
	.sectionflags	@""
	.align	4
.nv.constant0._ZN17fastertransformer37add_bias_concat_clstoken_add_posembedIfEEvPKT_PS1_S3_S3_S3_iiib:
	.zero		581


//--------------------- .nv.constant0._ZN17fastertransformer21add_bias_add_posembedI6__halfEEvPT_PKS2_S5_iii --------------------------
	.section	.nv.constant0._ZN17fastertransformer21add_bias_add_posembedI6__halfEEvPT_PKS2_S5_iii,"a",@progbits
	.sectionflags	@""
	.align	4
.nv.constant0._ZN17fastertransformer21add_bias_add_posembedI6__halfEEvPT_PKS2_S5_iii:
	.zero		564


//--------------------- .nv.constant0._ZN17fastertransformer10slice_copyI6__halfEEvPKT_PS2_iiii --------------------------
	.section	.nv.constant0._ZN17fastertransformer10slice_copyI6__halfEEvPKT_PS2_iiii,"a",@progbits
	.sectionflags	@""
	.align	4
.nv.constant0._ZN17fastertransformer10slice_copyI6__halfEEvPKT_PS2_iiii:
	.zero		560


//--------------------- .nv.constant0._ZN17fastertransformer37add_bias_concat_clstoken_add_posembedI6__halfEEvPKT_PS2_S4_S4_S4_iiib --------------------------
	.section	.nv.constant0._ZN17fastertransformer37add_bias_concat_clstoken_add_posembedI6__halfEEvPKT_PS2_S4_S4_S4_iiib,"a",@progbits
	.sectionflags	@""
	.align	4
.nv.constant0._ZN17fastertransformer37add_bias_concat_clstoken_add_posembedI6__halfEEvPKT_PS2_S4_S4_S4_iiib:
	.zero		581


//--------------------- .nv.constant0._ZN17fastertransformer14add_bias_sliceI6__halfEEvPKT_PS2_S4_iiib --------------------------
	.section	.nv.constant0._ZN17fastertransformer14add_bias_sliceI6__halfEEvPKT_PS2_S4_iiib,"a",@progbits
	.sectionflags	@""
	.align	4
.nv.constant0._ZN17fastertransformer14add_bias_sliceI6__halfEEvPKT_PS2_S4_iiib:
	.zero		565


//--------------------- SYMBOLS --------------------------

	.type		.nv.reservedSmem.offset0,@object
	.size		.nv.reservedSmem.offset0,0x4
